//
// Generated by NVIDIA NVVM Compiler
//
// Compiler Build ID: CL-36424714
// Cuda compilation tools, release 13.0, V13.0.88
// Based on NVVM 20.0.0
//

.version 9.0
.target sm_100
.address_size 64

	// .globl	_ZN8pygpukit3ops4tf3217sgemm_tf32_kernelEPKfS3_Pfiii
// _ZZN8pygpukit3ops4tf3217sgemm_tf32_kernelEPKfS3_PfiiiE2As has been demoted
// _ZZN8pygpukit3ops4tf3217sgemm_tf32_kernelEPKfS3_PfiiiE2Bs has been demoted

.visible .entry _ZN8pygpukit3ops4tf3217sgemm_tf32_kernelEPKfS3_Pfiii(
	.param .u64 .ptr .align 1 _ZN8pygpukit3ops4tf3217sgemm_tf32_kernelEPKfS3_Pfiii_param_0,
	.param .u64 .ptr .align 1 _ZN8pygpukit3ops4tf3217sgemm_tf32_kernelEPKfS3_Pfiii_param_1,
	.param .u64 .ptr .align 1 _ZN8pygpukit3ops4tf3217sgemm_tf32_kernelEPKfS3_Pfiii_param_2,
	.param .u32 _ZN8pygpukit3ops4tf3217sgemm_tf32_kernelEPKfS3_Pfiii_param_3,
	.param .u32 _ZN8pygpukit3ops4tf3217sgemm_tf32_kernelEPKfS3_Pfiii_param_4,
	.param .u32 _ZN8pygpukit3ops4tf3217sgemm_tf32_kernelEPKfS3_Pfiii_param_5
)
.maxntid 256
.minnctapersm 2
{
	.local .align 16 .b8 	__local_depot0[1024];
	.reg .b64 	%SP;
	.reg .b64 	%SPL;
	.reg .pred 	%p<116>;
	.reg .b32 	%r<350>;
	.reg .b32 	%f<467>;
	.reg .b64 	%rd<181>;
	// demoted variable
	.shared .align 4 .b8 _ZZN8pygpukit3ops4tf3217sgemm_tf32_kernelEPKfS3_PfiiiE2As[16384];
	// demoted variable
	.shared .align 4 .b8 _ZZN8pygpukit3ops4tf3217sgemm_tf32_kernelEPKfS3_PfiiiE2Bs[16384];
	mov.u64 	%SPL, __local_depot0;
	cvta.local.u64 	%SP, %SPL;
	ld.param.u64 	%rd26, [_ZN8pygpukit3ops4tf3217sgemm_tf32_kernelEPKfS3_Pfiii_param_0];
	ld.param.u64 	%rd32, [_ZN8pygpukit3ops4tf3217sgemm_tf32_kernelEPKfS3_Pfiii_param_1];
	ld.param.u64 	%rd27, [_ZN8pygpukit3ops4tf3217sgemm_tf32_kernelEPKfS3_Pfiii_param_2];
	ld.param.u32 	%r130, [_ZN8pygpukit3ops4tf3217sgemm_tf32_kernelEPKfS3_Pfiii_param_3];
	ld.param.u32 	%r131, [_ZN8pygpukit3ops4tf3217sgemm_tf32_kernelEPKfS3_Pfiii_param_4];
	ld.param.u32 	%r132, [_ZN8pygpukit3ops4tf3217sgemm_tf32_kernelEPKfS3_Pfiii_param_5];
	cvta.to.global.u64 	%rd1, %rd32;
	cvta.to.global.u64 	%rd2, %rd27;
	add.u64 	%rd3, %SPL, 0;
	mov.u32 	%r137, %tid.y;
	mov.u32 	%r138, %ntid.x;
	mov.u32 	%r139, %tid.x;
	mad.lo.s32 	%r140, %r137, %r138, %r139;
	mov.u32 	%r141, %ctaid.x;
	mov.u32 	%r142, %ctaid.y;
	shl.b32 	%r1, %r142, 7;
	shl.b32 	%r2, %r141, 7;
	shr.u32 	%r143, %r140, 1;
	and.b32  	%r3, %r143, 131040;
	shl.b32 	%r144, %r140, 1;
	and.b32  	%r4, %r144, 64;
	shr.s32 	%r145, %r132, 31;
	shr.u32 	%r146, %r145, 28;
	add.s32 	%r147, %r132, %r146;
	shr.s32 	%r5, %r147, 4;
	shl.b32 	%r148, %r140, 2;
	and.b32  	%r6, %r148, 12;
	shl.b32 	%r149, %r140, 4;
	cvt.u64.u32 	%rd34, %r149;
	and.b64  	%rd35, %rd34, 48;
	mov.u32 	%r150, _ZZN8pygpukit3ops4tf3217sgemm_tf32_kernelEPKfS3_PfiiiE2As;
	cvt.u64.u32 	%rd36, %r150;
	cvta.shared.u64 	%rd37, %rd36;
	add.s64 	%rd4, %rd37, %rd35;
	shr.u32 	%r7, %r140, 2;
	mul.wide.u32 	%rd38, %r7, 64;
	add.s64 	%rd28, %rd4, %rd38;
	add.s32 	%r151, %r1, %r7;
	mul.lo.s32 	%r8, %r151, %r132;
	add.s32 	%r9, %r8, %r6;
	mul.wide.s32 	%rd39, %r9, 4;
	add.s64 	%rd29, %rd26, %rd39;
	// begin inline asm
	{ .reg .u64 smem64;
  cvta.to.shared.u64 smem64, %rd28;
  cvt.u32.u64 %r133, smem64; }

	// end inline asm
	// begin inline asm
	cp.async.ca.shared.global [%r133], [%rd29], 16;

	// end inline asm
	add.s32 	%r152, %r140, 256;
	shr.u32 	%r10, %r152, 2;
	mul.wide.u32 	%rd40, %r10, 64;
	add.s64 	%rd30, %rd4, %rd40;
	add.s32 	%r153, %r1, %r10;
	mul.lo.s32 	%r11, %r153, %r132;
	add.s32 	%r12, %r11, %r6;
	mul.wide.s32 	%rd41, %r12, 4;
	add.s64 	%rd31, %rd26, %rd41;
	// begin inline asm
	{ .reg .u64 smem64;
  cvta.to.shared.u64 smem64, %rd30;
  cvt.u32.u64 %r135, smem64; }

	// end inline asm
	// begin inline asm
	cp.async.ca.shared.global [%r135], [%rd31], 16;

	// end inline asm
	and.b32  	%r13, %r148, 124;
	or.b32  	%r14, %r13, %r2;
	shl.b32 	%r154, %r140, 8;
	and.b32  	%r155, %r154, 7936;
	mov.u32 	%r156, _ZZN8pygpukit3ops4tf3217sgemm_tf32_kernelEPKfS3_PfiiiE2Bs;
	add.s32 	%r157, %r156, %r155;
	shr.u32 	%r15, %r140, 5;
	mad.lo.s32 	%r16, %r15, %r131, %r14;
	mul.wide.s32 	%rd42, %r16, 4;
	add.s64 	%rd43, %rd1, %rd42;
	ld.global.nc.v4.f32 	{%f193, %f194, %f195, %f196}, [%rd43];
	shl.b32 	%r158, %r15, 2;
	add.s32 	%r17, %r157, %r158;
	st.shared.f32 	[%r17], %f193;
	st.shared.f32 	[%r17+64], %f194;
	st.shared.f32 	[%r17+128], %f195;
	st.shared.f32 	[%r17+192], %f196;
	shr.u32 	%r18, %r152, 5;
	mad.lo.s32 	%r19, %r18, %r131, %r14;
	mul.wide.s32 	%rd44, %r19, 4;
	add.s64 	%rd45, %rd1, %rd44;
	ld.global.nc.v4.f32 	{%f197, %f198, %f199, %f200}, [%rd45];
	shl.b32 	%r159, %r18, 2;
	add.s32 	%r20, %r157, %r159;
	st.shared.f32 	[%r20], %f197;
	st.shared.f32 	[%r20+64], %f198;
	st.shared.f32 	[%r20+128], %f199;
	st.shared.f32 	[%r20+192], %f200;
	// begin inline asm
	cp.async.commit_group;

	// end inline asm
	setp.lt.s32 	%p3, %r132, 32;
	@%p3 bra 	$L__BB0_2;
	add.s64 	%rd46, %rd28, 8192;
	mul.wide.u32 	%rd50, %r9, 4;
	add.s64 	%rd51, %rd26, %rd50;
	add.s64 	%rd47, %rd51, 64;
	// begin inline asm
	{ .reg .u64 smem64;
  cvta.to.shared.u64 smem64, %rd46;
  cvt.u32.u64 %r160, smem64; }

	// end inline asm
	// begin inline asm
	cp.async.ca.shared.global [%r160], [%rd47], 16;

	// end inline asm
	add.s64 	%rd48, %rd30, 8192;
	mul.wide.u32 	%rd52, %r12, 4;
	add.s64 	%rd53, %rd26, %rd52;
	add.s64 	%rd49, %rd53, 64;
	// begin inline asm
	{ .reg .u64 smem64;
  cvta.to.shared.u64 smem64, %rd48;
  cvt.u32.u64 %r162, smem64; }

	// end inline asm
	// begin inline asm
	cp.async.ca.shared.global [%r162], [%rd49], 16;

	// end inline asm
	shl.b32 	%r164, %r131, 4;
	add.s32 	%r165, %r16, %r164;
	mul.wide.s32 	%rd54, %r165, 4;
	add.s64 	%rd55, %rd1, %rd54;
	ld.global.nc.v4.f32 	{%f201, %f202, %f203, %f204}, [%rd55];
	st.shared.f32 	[%r17+8192], %f201;
	st.shared.f32 	[%r17+8256], %f202;
	st.shared.f32 	[%r17+8320], %f203;
	st.shared.f32 	[%r17+8384], %f204;
	add.s32 	%r166, %r19, %r164;
	mul.wide.s32 	%rd56, %r166, 4;
	add.s64 	%rd57, %rd1, %rd56;
	ld.global.nc.v4.f32 	{%f205, %f206, %f207, %f208}, [%rd57];
	st.shared.f32 	[%r20+8192], %f205;
	st.shared.f32 	[%r20+8256], %f206;
	st.shared.f32 	[%r20+8320], %f207;
	st.shared.f32 	[%r20+8384], %f208;
	// begin inline asm
	cp.async.commit_group;

	// end inline asm
$L__BB0_2:
	// begin inline asm
	cp.async.wait_group 1;

	// end inline asm
	bar.sync 	0;
	setp.lt.s32 	%p4, %r132, 16;
	mov.f32 	%f403, 0f00000000;
	mov.f32 	%f404, %f403;
	mov.f32 	%f405, %f403;
	mov.f32 	%f406, %f403;
	mov.f32 	%f407, %f403;
	mov.f32 	%f408, %f403;
	mov.f32 	%f409, %f403;
	mov.f32 	%f410, %f403;
	mov.f32 	%f411, %f403;
	mov.f32 	%f412, %f403;
	mov.f32 	%f413, %f403;
	mov.f32 	%f414, %f403;
	mov.f32 	%f415, %f403;
	mov.f32 	%f416, %f403;
	mov.f32 	%f417, %f403;
	mov.f32 	%f418, %f403;
	mov.f32 	%f419, %f403;
	mov.f32 	%f420, %f403;
	mov.f32 	%f421, %f403;
	mov.f32 	%f422, %f403;
	mov.f32 	%f423, %f403;
	mov.f32 	%f424, %f403;
	mov.f32 	%f425, %f403;
	mov.f32 	%f426, %f403;
	mov.f32 	%f427, %f403;
	mov.f32 	%f428, %f403;
	mov.f32 	%f429, %f403;
	mov.f32 	%f430, %f403;
	mov.f32 	%f431, %f403;
	mov.f32 	%f432, %f403;
	mov.f32 	%f433, %f403;
	mov.f32 	%f434, %f403;
	mov.f32 	%f435, %f403;
	mov.f32 	%f436, %f403;
	mov.f32 	%f437, %f403;
	mov.f32 	%f438, %f403;
	mov.f32 	%f439, %f403;
	mov.f32 	%f440, %f403;
	mov.f32 	%f441, %f403;
	mov.f32 	%f442, %f403;
	mov.f32 	%f443, %f403;
	mov.f32 	%f444, %f403;
	mov.f32 	%f445, %f403;
	mov.f32 	%f446, %f403;
	mov.f32 	%f447, %f403;
	mov.f32 	%f448, %f403;
	mov.f32 	%f449, %f403;
	mov.f32 	%f450, %f403;
	mov.f32 	%f451, %f403;
	mov.f32 	%f452, %f403;
	mov.f32 	%f453, %f403;
	mov.f32 	%f454, %f403;
	mov.f32 	%f455, %f403;
	mov.f32 	%f456, %f403;
	mov.f32 	%f457, %f403;
	mov.f32 	%f458, %f403;
	mov.f32 	%f459, %f403;
	mov.f32 	%f460, %f403;
	mov.f32 	%f461, %f403;
	mov.f32 	%f462, %f403;
	mov.f32 	%f463, %f403;
	mov.f32 	%f464, %f403;
	mov.f32 	%f465, %f403;
	mov.f32 	%f466, %f403;
	@%p4 bra 	$L__BB0_7;
	mov.b32 	%r323, 0;
	mov.f32 	%f403, 0f00000000;
	mul.wide.u32 	%rd79, %r3, 64;
$L__BB0_4:
	and.b32  	%r22, %r323, 1;
	add.s32 	%r23, %r323, 2;
	setp.ge.s32 	%p5, %r23, %r5;
	@%p5 bra 	$L__BB0_6;
	shl.b32 	%r172, %r23, 4;
	mul.wide.u32 	%rd62, %r22, 8192;
	add.s64 	%rd63, %rd4, %rd62;
	or.b32  	%r173, %r172, %r6;
	add.s64 	%rd58, %rd63, %rd38;
	add.s32 	%r174, %r173, %r8;
	mul.wide.s32 	%rd65, %r174, 4;
	add.s64 	%rd59, %rd26, %rd65;
	// begin inline asm
	{ .reg .u64 smem64;
  cvta.to.shared.u64 smem64, %rd58;
  cvt.u32.u64 %r168, smem64; }

	// end inline asm
	// begin inline asm
	cp.async.ca.shared.global [%r168], [%rd59], 16;

	// end inline asm
	add.s64 	%rd60, %rd63, %rd40;
	add.s32 	%r175, %r173, %r11;
	mul.wide.s32 	%rd67, %r175, 4;
	add.s64 	%rd61, %rd26, %rd67;
	// begin inline asm
	{ .reg .u64 smem64;
  cvta.to.shared.u64 smem64, %rd60;
  cvt.u32.u64 %r170, smem64; }

	// end inline asm
	// begin inline asm
	cp.async.ca.shared.global [%r170], [%rd61], 16;

	// end inline asm
	shl.b32 	%r176, %r22, 13;
	add.s32 	%r178, %r156, %r176;
	shl.b32 	%r179, %r13, 6;
	add.s32 	%r180, %r178, %r179;
	add.s32 	%r181, %r172, %r15;
	mad.lo.s32 	%r182, %r181, %r131, %r14;
	mul.wide.s32 	%rd68, %r182, 4;
	add.s64 	%rd69, %rd1, %rd68;
	ld.global.nc.v4.f32 	{%f211, %f212, %f213, %f214}, [%rd69];
	shl.b32 	%r183, %r15, 2;
	add.s32 	%r184, %r180, %r183;
	st.shared.f32 	[%r184], %f211;
	st.shared.f32 	[%r184+64], %f212;
	st.shared.f32 	[%r184+128], %f213;
	st.shared.f32 	[%r184+192], %f214;
	add.s32 	%r185, %r172, %r18;
	mad.lo.s32 	%r186, %r185, %r131, %r14;
	mul.wide.s32 	%rd70, %r186, 4;
	add.s64 	%rd71, %rd1, %rd70;
	ld.global.nc.v4.f32 	{%f215, %f216, %f217, %f218}, [%rd71];
	shl.b32 	%r187, %r18, 2;
	add.s32 	%r188, %r180, %r187;
	st.shared.f32 	[%r188], %f215;
	st.shared.f32 	[%r188+64], %f216;
	st.shared.f32 	[%r188+128], %f217;
	st.shared.f32 	[%r188+192], %f218;
	// begin inline asm
	cp.async.commit_group;

	// end inline asm
$L__BB0_6:
	mul.wide.u32 	%rd72, %r22, 8192;
	mov.u32 	%r189, _ZZN8pygpukit3ops4tf3217sgemm_tf32_kernelEPKfS3_PfiiiE2As;
	cvt.u64.u32 	%rd73, %r189;
	cvta.shared.u64 	%rd74, %rd73;
	add.s64 	%rd75, %rd74, %rd72;
	mov.u32 	%r190, _ZZN8pygpukit3ops4tf3217sgemm_tf32_kernelEPKfS3_PfiiiE2Bs;
	cvt.u64.u32 	%rd76, %r190;
	cvta.shared.u64 	%rd77, %rd76;
	add.s64 	%rd78, %rd77, %rd72;
	add.s64 	%rd80, %rd75, %rd79;
	mov.b32 	%r191, 16;
	wmma.load.a.sync.aligned.row.m16n16k8.tf32 	{%r192, %r193, %r194, %r195}, [%rd80], %r191;
	wmma.load.a.sync.aligned.row.m16n16k8.tf32 	{%r196, %r197, %r198, %r199}, [%rd80+1024], %r191;
	mul.wide.u32 	%rd81, %r4, 64;
	add.s64 	%rd82, %rd78, %rd81;
	wmma.load.b.sync.aligned.col.m16n16k8.tf32 	{%r200, %r201, %r202, %r203}, [%rd82], %r191;
	wmma.load.b.sync.aligned.col.m16n16k8.tf32 	{%r204, %r205, %r206, %r207}, [%rd82+1024], %r191;
	wmma.load.b.sync.aligned.col.m16n16k8.tf32 	{%r208, %r209, %r210, %r211}, [%rd82+2048], %r191;
	wmma.load.b.sync.aligned.col.m16n16k8.tf32 	{%r212, %r213, %r214, %r215}, [%rd82+3072], %r191;
	wmma.mma.sync.aligned.row.col.m16n16k8.f32.tf32.tf32.f32 {%f219, %f220, %f221, %f222, %f223, %f224, %f225, %f226}, {%r192, %r193, %r194, %r195}, {%r200, %r201, %r202, %r203}, {%f466, %f465, %f464, %f463, %f462, %f461, %f460, %f459};
	wmma.mma.sync.aligned.row.col.m16n16k8.f32.tf32.tf32.f32 {%f227, %f228, %f229, %f230, %f231, %f232, %f233, %f234}, {%r192, %r193, %r194, %r195}, {%r204, %r205, %r206, %r207}, {%f458, %f457, %f456, %f455, %f454, %f453, %f452, %f451};
	wmma.mma.sync.aligned.row.col.m16n16k8.f32.tf32.tf32.f32 {%f235, %f236, %f237, %f238, %f239, %f240, %f241, %f242}, {%r192, %r193, %r194, %r195}, {%r208, %r209, %r210, %r211}, {%f450, %f449, %f448, %f447, %f446, %f445, %f444, %f443};
	wmma.mma.sync.aligned.row.col.m16n16k8.f32.tf32.tf32.f32 {%f243, %f244, %f245, %f246, %f247, %f248, %f249, %f250}, {%r192, %r193, %r194, %r195}, {%r212, %r213, %r214, %r215}, {%f442, %f441, %f440, %f439, %f438, %f437, %f436, %f435};
	wmma.mma.sync.aligned.row.col.m16n16k8.f32.tf32.tf32.f32 {%f251, %f252, %f253, %f254, %f255, %f256, %f257, %f258}, {%r196, %r197, %r198, %r199}, {%r200, %r201, %r202, %r203}, {%f434, %f433, %f432, %f431, %f430, %f429, %f428, %f427};
	wmma.mma.sync.aligned.row.col.m16n16k8.f32.tf32.tf32.f32 {%f259, %f260, %f261, %f262, %f263, %f264, %f265, %f266}, {%r196, %r197, %r198, %r199}, {%r204, %r205, %r206, %r207}, {%f426, %f425, %f424, %f423, %f422, %f421, %f420, %f419};
	wmma.mma.sync.aligned.row.col.m16n16k8.f32.tf32.tf32.f32 {%f267, %f268, %f269, %f270, %f271, %f272, %f273, %f274}, {%r196, %r197, %r198, %r199}, {%r208, %r209, %r210, %r211}, {%f418, %f417, %f416, %f415, %f414, %f413, %f412, %f411};
	wmma.mma.sync.aligned.row.col.m16n16k8.f32.tf32.tf32.f32 {%f275, %f276, %f277, %f278, %f279, %f280, %f281, %f282}, {%r196, %r197, %r198, %r199}, {%r212, %r213, %r214, %r215}, {%f410, %f409, %f408, %f407, %f406, %f405, %f404, %f403};
	wmma.load.a.sync.aligned.row.m16n16k8.tf32 	{%r216, %r217, %r218, %r219}, [%rd80+32], %r191;
	wmma.load.a.sync.aligned.row.m16n16k8.tf32 	{%r220, %r221, %r222, %r223}, [%rd80+1056], %r191;
	wmma.load.b.sync.aligned.col.m16n16k8.tf32 	{%r224, %r225, %r226, %r227}, [%rd82+32], %r191;
	wmma.load.b.sync.aligned.col.m16n16k8.tf32 	{%r228, %r229, %r230, %r231}, [%rd82+1056], %r191;
	wmma.load.b.sync.aligned.col.m16n16k8.tf32 	{%r232, %r233, %r234, %r235}, [%rd82+2080], %r191;
	wmma.load.b.sync.aligned.col.m16n16k8.tf32 	{%r236, %r237, %r238, %r239}, [%rd82+3104], %r191;
	wmma.mma.sync.aligned.row.col.m16n16k8.f32.tf32.tf32.f32 {%f466, %f465, %f464, %f463, %f462, %f461, %f460, %f459}, {%r216, %r217, %r218, %r219}, {%r224, %r225, %r226, %r227}, {%f219, %f220, %f221, %f222, %f223, %f224, %f225, %f226};
	wmma.mma.sync.aligned.row.col.m16n16k8.f32.tf32.tf32.f32 {%f458, %f457, %f456, %f455, %f454, %f453, %f452, %f451}, {%r216, %r217, %r218, %r219}, {%r228, %r229, %r230, %r231}, {%f227, %f228, %f229, %f230, %f231, %f232, %f233, %f234};
	wmma.mma.sync.aligned.row.col.m16n16k8.f32.tf32.tf32.f32 {%f450, %f449, %f448, %f447, %f446, %f445, %f444, %f443}, {%r216, %r217, %r218, %r219}, {%r232, %r233, %r234, %r235}, {%f235, %f236, %f237, %f238, %f239, %f240, %f241, %f242};
	wmma.mma.sync.aligned.row.col.m16n16k8.f32.tf32.tf32.f32 {%f442, %f441, %f440, %f439, %f438, %f437, %f436, %f435}, {%r216, %r217, %r218, %r219}, {%r236, %r237, %r238, %r239}, {%f243, %f244, %f245, %f246, %f247, %f248, %f249, %f250};
	wmma.mma.sync.aligned.row.col.m16n16k8.f32.tf32.tf32.f32 {%f434, %f433, %f432, %f431, %f430, %f429, %f428, %f427}, {%r220, %r221, %r222, %r223}, {%r224, %r225, %r226, %r227}, {%f251, %f252, %f253, %f254, %f255, %f256, %f257, %f258};
	wmma.mma.sync.aligned.row.col.m16n16k8.f32.tf32.tf32.f32 {%f426, %f425, %f424, %f423, %f422, %f421, %f420, %f419}, {%r220, %r221, %r222, %r223}, {%r228, %r229, %r230, %r231}, {%f259, %f260, %f261, %f262, %f263, %f264, %f265, %f266};
	wmma.mma.sync.aligned.row.col.m16n16k8.f32.tf32.tf32.f32 {%f418, %f417, %f416, %f415, %f414, %f413, %f412, %f411}, {%r220, %r221, %r222, %r223}, {%r232, %r233, %r234, %r235}, {%f267, %f268, %f269, %f270, %f271, %f272, %f273, %f274};
	wmma.mma.sync.aligned.row.col.m16n16k8.f32.tf32.tf32.f32 {%f410, %f409, %f408, %f407, %f406, %f405, %f404, %f403}, {%r220, %r221, %r222, %r223}, {%r236, %r237, %r238, %r239}, {%f275, %f276, %f277, %f278, %f279, %f280, %f281, %f282};
	// begin inline asm
	cp.async.wait_group 1;

	// end inline asm
	bar.sync 	0;
	add.s32 	%r323, %r323, 1;
	setp.ne.s32 	%p6, %r323, %r5;
	@%p6 bra 	$L__BB0_4;
$L__BB0_7:
	and.b32  	%r25, %r131, 7;
	setp.eq.s32 	%p7, %r25, 0;
	add.s32 	%r26, %r3, %r1;
	add.s32 	%r27, %r4, %r2;
	sub.s32 	%r28, %r131, %r27;
	sub.s32 	%r29, %r130, %r26;
	min.s32 	%r241, %r29, 16;
	max.s32 	%r30, %r241, 1;
	setp.le.s32 	%p8, %r130, %r26;
	setp.gt.s32 	%p9, %r29, 15;
	and.pred  	%p1, %p7, %p9;
	mul.lo.s32 	%r31, %r26, %r131;
	min.s32 	%r242, %r28, 16;
	max.s32 	%r32, %r242, 1;
	setp.le.s32 	%p10, %r131, %r27;
	or.pred  	%p11, %p8, %p10;
	@%p11 bra 	$L__BB0_21;
	setp.lt.s32 	%p12, %r28, 16;
	not.pred 	%p13, %p1;
	or.pred  	%p14, %p13, %p12;
	@%p14 bra 	$L__BB0_10;
	add.s32 	%r252, %r27, %r31;
	mul.wide.s32 	%rd94, %r252, 4;
	add.s64 	%rd95, %rd27, %rd94;
	wmma.store.d.sync.aligned.row.m16n16k8.f32 	[%rd95], {%f466, %f465, %f464, %f463, %f462, %f461, %f460, %f459}, %r131;
	bra.uni 	$L__BB0_21;
$L__BB0_10:
	setp.lt.s32 	%p15, %r29, 1;
	mov.b32 	%r243, 16;
	wmma.store.d.sync.aligned.row.m16n16k8.f32 	[%SP], {%f466, %f465, %f464, %f463, %f462, %f461, %f460, %f459}, %r243;
	@%p15 bra 	$L__BB0_21;
	and.b32  	%r33, %r32, 3;
	and.b32  	%r34, %r32, 28;
	mov.b32 	%r324, 0;
$L__BB0_12:
	setp.lt.s32 	%p16, %r28, 1;
	@%p16 bra 	$L__BB0_20;
	setp.lt.s32 	%p17, %r28, 4;
	shl.b32 	%r36, %r324, 4;
	add.s32 	%r246, %r324, %r26;
	mad.lo.s32 	%r37, %r246, %r131, %r27;
	mov.b32 	%r326, 0;
	@%p17 bra 	$L__BB0_16;
	mov.b32 	%r325, 0;
$L__BB0_15:
	add.s32 	%r248, %r36, %r325;
	mul.wide.u32 	%rd83, %r248, 4;
	add.s64 	%rd84, %rd3, %rd83;
	ld.local.v4.f32 	{%f283, %f284, %f285, %f286}, [%rd84];
	add.s32 	%r249, %r37, %r325;
	mul.wide.s32 	%rd85, %r249, 4;
	add.s64 	%rd86, %rd2, %rd85;
	st.global.f32 	[%rd86], %f283;
	st.global.f32 	[%rd86+4], %f284;
	st.global.f32 	[%rd86+8], %f285;
	st.global.f32 	[%rd86+12], %f286;
	add.s32 	%r325, %r325, 4;
	setp.ne.s32 	%p18, %r325, %r34;
	mov.u32 	%r326, %r34;
	@%p18 bra 	$L__BB0_15;
$L__BB0_16:
	setp.eq.s32 	%p19, %r33, 0;
	@%p19 bra 	$L__BB0_20;
	setp.eq.s32 	%p20, %r33, 1;
	add.s32 	%r250, %r36, %r326;
	mul.wide.u32 	%rd87, %r250, 4;
	add.s64 	%rd88, %rd3, %rd87;
	ld.local.f32 	%f287, [%rd88];
	add.s32 	%r251, %r37, %r326;
	mul.wide.s32 	%rd89, %r251, 4;
	add.s64 	%rd7, %rd2, %rd89;
	st.global.f32 	[%rd7], %f287;
	@%p20 bra 	$L__BB0_20;
	setp.eq.s32 	%p21, %r33, 2;
	cvt.u64.u32 	%rd90, %r36;
	cvt.u64.u32 	%rd91, %r326;
	add.s64 	%rd92, %rd90, %rd91;
	shl.b64 	%rd93, %rd92, 2;
	add.s64 	%rd8, %rd3, %rd93;
	ld.local.f32 	%f288, [%rd8+4];
	st.global.f32 	[%rd7+4], %f288;
	@%p21 bra 	$L__BB0_20;
	ld.local.f32 	%f289, [%rd8+8];
	st.global.f32 	[%rd7+8], %f289;
$L__BB0_20:
	add.s32 	%r324, %r324, 1;
	setp.ne.s32 	%p22, %r324, %r30;
	@%p22 bra 	$L__BB0_12;
$L__BB0_21:
	setp.le.s32 	%p23, %r130, %r26;
	add.s32 	%r42, %r28, -16;
	min.s32 	%r253, %r42, 16;
	max.s32 	%r43, %r253, 1;
	add.s32 	%r44, %r27, 16;
	setp.le.s32 	%p24, %r131, %r44;
	cvt.s64.s32 	%rd96, %r31;
	cvt.s64.s32 	%rd9, %r27;
	add.s64 	%rd97, %rd9, %rd96;
	shl.b64 	%rd98, %rd97, 2;
	add.s64 	%rd10, %rd27, %rd98;
	or.pred  	%p25, %p23, %p24;
	@%p25 bra 	$L__BB0_35;
	sub.s32 	%r45, %r131, %r44;
	setp.gt.s32 	%p26, %r45, 15;
	and.pred  	%p27, %p1, %p26;
	@%p27 bra 	$L__BB0_34;
	setp.lt.s32 	%p28, %r29, 1;
	mov.b32 	%r254, 16;
	wmma.store.d.sync.aligned.row.m16n16k8.f32 	[%SP], {%f458, %f457, %f456, %f455, %f454, %f453, %f452, %f451}, %r254;
	@%p28 bra 	$L__BB0_35;
	and.b32  	%r46, %r43, 3;
	and.b32  	%r47, %r43, 28;
	mov.b32 	%r327, 0;
$L__BB0_25:
	setp.lt.s32 	%p29, %r45, 1;
	@%p29 bra 	$L__BB0_33;
	setp.lt.s32 	%p30, %r42, 4;
	shl.b32 	%r49, %r327, 4;
	add.s32 	%r257, %r327, %r26;
	mad.lo.s32 	%r50, %r257, %r131, %r44;
	mov.b32 	%r329, 0;
	@%p30 bra 	$L__BB0_29;
	mov.b32 	%r328, 0;
$L__BB0_28:
	add.s32 	%r259, %r49, %r328;
	mul.wide.u32 	%rd99, %r259, 4;
	add.s64 	%rd100, %rd3, %rd99;
	ld.local.v4.f32 	{%f290, %f291, %f292, %f293}, [%rd100];
	add.s32 	%r260, %r50, %r328;
	mul.wide.s32 	%rd101, %r260, 4;
	add.s64 	%rd102, %rd2, %rd101;
	st.global.f32 	[%rd102], %f290;
	st.global.f32 	[%rd102+4], %f291;
	st.global.f32 	[%rd102+8], %f292;
	st.global.f32 	[%rd102+12], %f293;
	add.s32 	%r328, %r328, 4;
	setp.ne.s32 	%p31, %r328, %r47;
	mov.u32 	%r329, %r47;
	@%p31 bra 	$L__BB0_28;
$L__BB0_29:
	setp.eq.s32 	%p32, %r46, 0;
	@%p32 bra 	$L__BB0_33;
	setp.eq.s32 	%p33, %r46, 1;
	add.s32 	%r261, %r49, %r329;
	mul.wide.u32 	%rd103, %r261, 4;
	add.s64 	%rd104, %rd3, %rd103;
	ld.local.f32 	%f294, [%rd104];
	add.s32 	%r262, %r50, %r329;
	mul.wide.s32 	%rd105, %r262, 4;
	add.s64 	%rd11, %rd2, %rd105;
	st.global.f32 	[%rd11], %f294;
	@%p33 bra 	$L__BB0_33;
	setp.eq.s32 	%p34, %r46, 2;
	cvt.u64.u32 	%rd106, %r49;
	cvt.u64.u32 	%rd107, %r329;
	add.s64 	%rd108, %rd106, %rd107;
	shl.b64 	%rd109, %rd108, 2;
	add.s64 	%rd12, %rd3, %rd109;
	ld.local.f32 	%f295, [%rd12+4];
	st.global.f32 	[%rd11+4], %f295;
	@%p34 bra 	$L__BB0_33;
	ld.local.f32 	%f296, [%rd12+8];
	st.global.f32 	[%rd11+8], %f296;
$L__BB0_33:
	add.s32 	%r327, %r327, 1;
	setp.eq.s32 	%p35, %r327, %r30;
	@%p35 bra 	$L__BB0_35;
	bra.uni 	$L__BB0_25;
$L__BB0_34:
	wmma.store.d.sync.aligned.row.m16n16k8.f32 	[%rd10+64], {%f458, %f457, %f456, %f455, %f454, %f453, %f452, %f451}, %r131;
$L__BB0_35:
	setp.le.s32 	%p36, %r130, %r26;
	add.s32 	%r55, %r28, -32;
	min.s32 	%r263, %r55, 16;
	max.s32 	%r56, %r263, 1;
	add.s32 	%r57, %r27, 32;
	setp.le.s32 	%p37, %r131, %r57;
	or.pred  	%p38, %p36, %p37;
	@%p38 bra 	$L__BB0_49;
	sub.s32 	%r58, %r131, %r57;
	setp.gt.s32 	%p39, %r58, 15;
	and.pred  	%p40, %p1, %p39;
	@%p40 bra 	$L__BB0_48;
	setp.lt.s32 	%p41, %r29, 1;
	mov.b32 	%r264, 16;
	wmma.store.d.sync.aligned.row.m16n16k8.f32 	[%SP], {%f450, %f449, %f448, %f447, %f446, %f445, %f444, %f443}, %r264;
	@%p41 bra 	$L__BB0_49;
	and.b32  	%r59, %r56, 3;
	and.b32  	%r60, %r56, 28;
	mov.b32 	%r330, 0;
$L__BB0_39:
	setp.lt.s32 	%p42, %r58, 1;
	@%p42 bra 	$L__BB0_47;
	setp.lt.s32 	%p43, %r55, 4;
	shl.b32 	%r62, %r330, 4;
	add.s32 	%r267, %r330, %r26;
	mad.lo.s32 	%r63, %r267, %r131, %r57;
	mov.b32 	%r332, 0;
	@%p43 bra 	$L__BB0_43;
	mov.b32 	%r331, 0;
$L__BB0_42:
	add.s32 	%r269, %r62, %r331;
	mul.wide.u32 	%rd110, %r269, 4;
	add.s64 	%rd111, %rd3, %rd110;
	ld.local.v4.f32 	{%f297, %f298, %f299, %f300}, [%rd111];
	add.s32 	%r270, %r63, %r331;
	mul.wide.s32 	%rd112, %r270, 4;
	add.s64 	%rd113, %rd2, %rd112;
	st.global.f32 	[%rd113], %f297;
	st.global.f32 	[%rd113+4], %f298;
	st.global.f32 	[%rd113+8], %f299;
	st.global.f32 	[%rd113+12], %f300;
	add.s32 	%r331, %r331, 4;
	setp.ne.s32 	%p44, %r331, %r60;
	mov.u32 	%r332, %r60;
	@%p44 bra 	$L__BB0_42;
$L__BB0_43:
	setp.eq.s32 	%p45, %r59, 0;
	@%p45 bra 	$L__BB0_47;
	setp.eq.s32 	%p46, %r59, 1;
	add.s32 	%r271, %r62, %r332;
	mul.wide.u32 	%rd114, %r271, 4;
	add.s64 	%rd115, %rd3, %rd114;
	ld.local.f32 	%f301, [%rd115];
	add.s32 	%r272, %r63, %r332;
	mul.wide.s32 	%rd116, %r272, 4;
	add.s64 	%rd13, %rd2, %rd116;
	st.global.f32 	[%rd13], %f301;
	@%p46 bra 	$L__BB0_47;
	setp.eq.s32 	%p47, %r59, 2;
	cvt.u64.u32 	%rd117, %r62;
	cvt.u64.u32 	%rd118, %r332;
	add.s64 	%rd119, %rd117, %rd118;
	shl.b64 	%rd120, %rd119, 2;
	add.s64 	%rd14, %rd3, %rd120;
	ld.local.f32 	%f302, [%rd14+4];
	st.global.f32 	[%rd13+4], %f302;
	@%p47 bra 	$L__BB0_47;
	ld.local.f32 	%f303, [%rd14+8];
	st.global.f32 	[%rd13+8], %f303;
$L__BB0_47:
	add.s32 	%r330, %r330, 1;
	setp.eq.s32 	%p48, %r330, %r30;
	@%p48 bra 	$L__BB0_49;
	bra.uni 	$L__BB0_39;
$L__BB0_48:
	wmma.store.d.sync.aligned.row.m16n16k8.f32 	[%rd10+128], {%f450, %f449, %f448, %f447, %f446, %f445, %f444, %f443}, %r131;
$L__BB0_49:
	setp.le.s32 	%p49, %r130, %r26;
	add.s32 	%r68, %r28, -48;
	min.s32 	%r273, %r68, 16;
	max.s32 	%r69, %r273, 1;
	add.s32 	%r70, %r27, 48;
	setp.le.s32 	%p50, %r131, %r70;
	or.pred  	%p51, %p49, %p50;
	@%p51 bra 	$L__BB0_63;
	sub.s32 	%r71, %r131, %r70;
	setp.gt.s32 	%p52, %r71, 15;
	and.pred  	%p53, %p1, %p52;
	@%p53 bra 	$L__BB0_62;
	setp.lt.s32 	%p54, %r29, 1;
	mov.b32 	%r274, 16;
	wmma.store.d.sync.aligned.row.m16n16k8.f32 	[%SP], {%f442, %f441, %f440, %f439, %f438, %f437, %f436, %f435}, %r274;
	@%p54 bra 	$L__BB0_63;
	and.b32  	%r72, %r69, 3;
	and.b32  	%r73, %r69, 28;
	mov.b32 	%r333, 0;
$L__BB0_53:
	setp.lt.s32 	%p55, %r71, 1;
	@%p55 bra 	$L__BB0_61;
	setp.lt.s32 	%p56, %r68, 4;
	shl.b32 	%r75, %r333, 4;
	add.s32 	%r277, %r333, %r26;
	mad.lo.s32 	%r76, %r277, %r131, %r70;
	mov.b32 	%r335, 0;
	@%p56 bra 	$L__BB0_57;
	mov.b32 	%r334, 0;
$L__BB0_56:
	add.s32 	%r279, %r75, %r334;
	mul.wide.u32 	%rd121, %r279, 4;
	add.s64 	%rd122, %rd3, %rd121;
	ld.local.v4.f32 	{%f304, %f305, %f306, %f307}, [%rd122];
	add.s32 	%r280, %r76, %r334;
	mul.wide.s32 	%rd123, %r280, 4;
	add.s64 	%rd124, %rd2, %rd123;
	st.global.f32 	[%rd124], %f304;
	st.global.f32 	[%rd124+4], %f305;
	st.global.f32 	[%rd124+8], %f306;
	st.global.f32 	[%rd124+12], %f307;
	add.s32 	%r334, %r334, 4;
	setp.ne.s32 	%p57, %r334, %r73;
	mov.u32 	%r335, %r73;
	@%p57 bra 	$L__BB0_56;
$L__BB0_57:
	setp.eq.s32 	%p58, %r72, 0;
	@%p58 bra 	$L__BB0_61;
	setp.eq.s32 	%p59, %r72, 1;
	add.s32 	%r281, %r75, %r335;
	mul.wide.u32 	%rd125, %r281, 4;
	add.s64 	%rd126, %rd3, %rd125;
	ld.local.f32 	%f308, [%rd126];
	add.s32 	%r282, %r76, %r335;
	mul.wide.s32 	%rd127, %r282, 4;
	add.s64 	%rd15, %rd2, %rd127;
	st.global.f32 	[%rd15], %f308;
	@%p59 bra 	$L__BB0_61;
	setp.eq.s32 	%p60, %r72, 2;
	cvt.u64.u32 	%rd128, %r75;
	cvt.u64.u32 	%rd129, %r335;
	add.s64 	%rd130, %rd128, %rd129;
	shl.b64 	%rd131, %rd130, 2;
	add.s64 	%rd16, %rd3, %rd131;
	ld.local.f32 	%f309, [%rd16+4];
	st.global.f32 	[%rd15+4], %f309;
	@%p60 bra 	$L__BB0_61;
	ld.local.f32 	%f310, [%rd16+8];
	st.global.f32 	[%rd15+8], %f310;
$L__BB0_61:
	add.s32 	%r333, %r333, 1;
	setp.eq.s32 	%p61, %r333, %r30;
	@%p61 bra 	$L__BB0_63;
	bra.uni 	$L__BB0_53;
$L__BB0_62:
	wmma.store.d.sync.aligned.row.m16n16k8.f32 	[%rd10+192], {%f442, %f441, %f440, %f439, %f438, %f437, %f436, %f435}, %r131;
$L__BB0_63:
	setp.le.s32 	%p62, %r131, %r27;
	setp.eq.s32 	%p63, %r25, 0;
	add.s32 	%r283, %r29, -16;
	min.s32 	%r284, %r283, 16;
	max.s32 	%r81, %r284, 1;
	add.s32 	%r82, %r26, 16;
	setp.le.s32 	%p64, %r130, %r82;
	sub.s32 	%r83, %r130, %r82;
	setp.gt.s32 	%p65, %r83, 15;
	and.pred  	%p2, %p63, %p65;
	shl.b32 	%r286, %r131, 4;
	add.s32 	%r84, %r31, %r286;
	or.pred  	%p66, %p64, %p62;
	@%p66 bra 	$L__BB0_77;
	setp.gt.s32 	%p67, %r28, 15;
	and.pred  	%p68, %p2, %p67;
	@%p68 bra 	$L__BB0_76;
	setp.lt.s32 	%p69, %r83, 1;
	mov.b32 	%r287, 16;
	wmma.store.d.sync.aligned.row.m16n16k8.f32 	[%SP], {%f434, %f433, %f432, %f431, %f430, %f429, %f428, %f427}, %r287;
	@%p69 bra 	$L__BB0_77;
	and.b32  	%r85, %r32, 3;
	and.b32  	%r86, %r32, 28;
	mov.b32 	%r336, 0;
$L__BB0_67:
	setp.lt.s32 	%p70, %r28, 1;
	@%p70 bra 	$L__BB0_75;
	setp.lt.s32 	%p71, %r28, 4;
	shl.b32 	%r88, %r336, 4;
	add.s32 	%r290, %r336, %r82;
	mad.lo.s32 	%r89, %r290, %r131, %r27;
	mov.b32 	%r338, 0;
	@%p71 bra 	$L__BB0_71;
	mov.b32 	%r337, 0;
$L__BB0_70:
	add.s32 	%r292, %r88, %r337;
	mul.wide.u32 	%rd132, %r292, 4;
	add.s64 	%rd133, %rd3, %rd132;
	ld.local.v4.f32 	{%f311, %f312, %f313, %f314}, [%rd133];
	add.s32 	%r293, %r89, %r337;
	mul.wide.s32 	%rd134, %r293, 4;
	add.s64 	%rd135, %rd2, %rd134;
	st.global.f32 	[%rd135], %f311;
	st.global.f32 	[%rd135+4], %f312;
	st.global.f32 	[%rd135+8], %f313;
	st.global.f32 	[%rd135+12], %f314;
	add.s32 	%r337, %r337, 4;
	setp.ne.s32 	%p72, %r337, %r86;
	mov.u32 	%r338, %r86;
	@%p72 bra 	$L__BB0_70;
$L__BB0_71:
	setp.eq.s32 	%p73, %r85, 0;
	@%p73 bra 	$L__BB0_75;
	setp.eq.s32 	%p74, %r85, 1;
	add.s32 	%r294, %r88, %r338;
	mul.wide.u32 	%rd136, %r294, 4;
	add.s64 	%rd137, %rd3, %rd136;
	ld.local.f32 	%f315, [%rd137];
	add.s32 	%r295, %r89, %r338;
	mul.wide.s32 	%rd138, %r295, 4;
	add.s64 	%rd17, %rd2, %rd138;
	st.global.f32 	[%rd17], %f315;
	@%p74 bra 	$L__BB0_75;
	setp.eq.s32 	%p75, %r85, 2;
	cvt.u64.u32 	%rd139, %r88;
	cvt.u64.u32 	%rd140, %r338;
	add.s64 	%rd141, %rd139, %rd140;
	shl.b64 	%rd142, %rd141, 2;
	add.s64 	%rd18, %rd3, %rd142;
	ld.local.f32 	%f316, [%rd18+4];
	st.global.f32 	[%rd17+4], %f316;
	@%p75 bra 	$L__BB0_75;
	ld.local.f32 	%f317, [%rd18+8];
	st.global.f32 	[%rd17+8], %f317;
$L__BB0_75:
	add.s32 	%r336, %r336, 1;
	setp.eq.s32 	%p76, %r336, %r81;
	@%p76 bra 	$L__BB0_77;
	bra.uni 	$L__BB0_67;
$L__BB0_76:
	add.s32 	%r296, %r27, %r84;
	mul.wide.s32 	%rd143, %r296, 4;
	add.s64 	%rd144, %rd27, %rd143;
	wmma.store.d.sync.aligned.row.m16n16k8.f32 	[%rd144], {%f434, %f433, %f432, %f431, %f430, %f429, %f428, %f427}, %r131;
$L__BB0_77:
	setp.le.s32 	%p77, %r130, %r82;
	setp.le.s32 	%p78, %r131, %r44;
	cvt.s64.s32 	%rd145, %r84;
	add.s64 	%rd146, %rd9, %rd145;
	shl.b64 	%rd147, %rd146, 2;
	add.s64 	%rd19, %rd27, %rd147;
	or.pred  	%p79, %p77, %p78;
	@%p79 bra 	$L__BB0_91;
	sub.s32 	%r94, %r131, %r44;
	setp.gt.s32 	%p80, %r94, 15;
	and.pred  	%p81, %p2, %p80;
	@%p81 bra 	$L__BB0_90;
	setp.lt.s32 	%p82, %r83, 1;
	mov.b32 	%r297, 16;
	wmma.store.d.sync.aligned.row.m16n16k8.f32 	[%SP], {%f426, %f425, %f424, %f423, %f422, %f421, %f420, %f419}, %r297;
	@%p82 bra 	$L__BB0_91;
	and.b32  	%r95, %r43, 3;
	and.b32  	%r96, %r43, 28;
	mov.b32 	%r339, 0;
$L__BB0_81:
	setp.lt.s32 	%p83, %r94, 1;
	@%p83 bra 	$L__BB0_89;
	setp.lt.s32 	%p84, %r42, 4;
	shl.b32 	%r98, %r339, 4;
	add.s32 	%r300, %r339, %r82;
	mad.lo.s32 	%r99, %r300, %r131, %r44;
	mov.b32 	%r341, 0;
	@%p84 bra 	$L__BB0_85;
	mov.b32 	%r340, 0;
$L__BB0_84:
	add.s32 	%r302, %r98, %r340;
	mul.wide.u32 	%rd148, %r302, 4;
	add.s64 	%rd149, %rd3, %rd148;
	ld.local.v4.f32 	{%f318, %f319, %f320, %f321}, [%rd149];
	add.s32 	%r303, %r99, %r340;
	mul.wide.s32 	%rd150, %r303, 4;
	add.s64 	%rd151, %rd2, %rd150;
	st.global.f32 	[%rd151], %f318;
	st.global.f32 	[%rd151+4], %f319;
	st.global.f32 	[%rd151+8], %f320;
	st.global.f32 	[%rd151+12], %f321;
	add.s32 	%r340, %r340, 4;
	setp.ne.s32 	%p85, %r340, %r96;
	mov.u32 	%r341, %r96;
	@%p85 bra 	$L__BB0_84;
$L__BB0_85:
	setp.eq.s32 	%p86, %r95, 0;
	@%p86 bra 	$L__BB0_89;
	setp.eq.s32 	%p87, %r95, 1;
	add.s32 	%r304, %r98, %r341;
	mul.wide.u32 	%rd152, %r304, 4;
	add.s64 	%rd153, %rd3, %rd152;
	ld.local.f32 	%f322, [%rd153];
	add.s32 	%r305, %r99, %r341;
	mul.wide.s32 	%rd154, %r305, 4;
	add.s64 	%rd20, %rd2, %rd154;
	st.global.f32 	[%rd20], %f322;
	@%p87 bra 	$L__BB0_89;
	setp.eq.s32 	%p88, %r95, 2;
	cvt.u64.u32 	%rd155, %r98;
	cvt.u64.u32 	%rd156, %r341;
	add.s64 	%rd157, %rd155, %rd156;
	shl.b64 	%rd158, %rd157, 2;
	add.s64 	%rd21, %rd3, %rd158;
	ld.local.f32 	%f323, [%rd21+4];
	st.global.f32 	[%rd20+4], %f323;
	@%p88 bra 	$L__BB0_89;
	ld.local.f32 	%f324, [%rd21+8];
	st.global.f32 	[%rd20+8], %f324;
$L__BB0_89:
	add.s32 	%r339, %r339, 1;
	setp.eq.s32 	%p89, %r339, %r81;
	@%p89 bra 	$L__BB0_91;
	bra.uni 	$L__BB0_81;
$L__BB0_90:
	wmma.store.d.sync.aligned.row.m16n16k8.f32 	[%rd19+64], {%f426, %f425, %f424, %f423, %f422, %f421, %f420, %f419}, %r131;
$L__BB0_91:
	setp.le.s32 	%p90, %r130, %r82;
	setp.le.s32 	%p91, %r131, %r57;
	or.pred  	%p92, %p90, %p91;
	@%p92 bra 	$L__BB0_105;
	sub.s32 	%r104, %r131, %r57;
	setp.gt.s32 	%p93, %r104, 15;
	and.pred  	%p94, %p2, %p93;
	@%p94 bra 	$L__BB0_104;
	setp.lt.s32 	%p95, %r83, 1;
	mov.b32 	%r306, 16;
	wmma.store.d.sync.aligned.row.m16n16k8.f32 	[%SP], {%f418, %f417, %f416, %f415, %f414, %f413, %f412, %f411}, %r306;
	@%p95 bra 	$L__BB0_105;
	and.b32  	%r105, %r56, 3;
	and.b32  	%r106, %r56, 28;
	mov.b32 	%r342, 0;
$L__BB0_95:
	setp.lt.s32 	%p96, %r104, 1;
	@%p96 bra 	$L__BB0_103;
	setp.lt.s32 	%p97, %r55, 4;
	shl.b32 	%r108, %r342, 4;
	add.s32 	%r309, %r342, %r82;
	mad.lo.s32 	%r109, %r309, %r131, %r57;
	mov.b32 	%r344, 0;
	@%p97 bra 	$L__BB0_99;
	mov.b32 	%r343, 0;
$L__BB0_98:
	add.s32 	%r311, %r108, %r343;
	mul.wide.u32 	%rd159, %r311, 4;
	add.s64 	%rd160, %rd3, %rd159;
	ld.local.v4.f32 	{%f325, %f326, %f327, %f328}, [%rd160];
	add.s32 	%r312, %r109, %r343;
	mul.wide.s32 	%rd161, %r312, 4;
	add.s64 	%rd162, %rd2, %rd161;
	st.global.f32 	[%rd162], %f325;
	st.global.f32 	[%rd162+4], %f326;
	st.global.f32 	[%rd162+8], %f327;
	st.global.f32 	[%rd162+12], %f328;
	add.s32 	%r343, %r343, 4;
	setp.ne.s32 	%p98, %r343, %r106;
	mov.u32 	%r344, %r106;
	@%p98 bra 	$L__BB0_98;
$L__BB0_99:
	setp.eq.s32 	%p99, %r105, 0;
	@%p99 bra 	$L__BB0_103;
	setp.eq.s32 	%p100, %r105, 1;
	add.s32 	%r313, %r108, %r344;
	mul.wide.u32 	%rd163, %r313, 4;
	add.s64 	%rd164, %rd3, %rd163;
	ld.local.f32 	%f329, [%rd164];
	add.s32 	%r314, %r109, %r344;
	mul.wide.s32 	%rd165, %r314, 4;
	add.s64 	%rd22, %rd2, %rd165;
	st.global.f32 	[%rd22], %f329;
	@%p100 bra 	$L__BB0_103;
	setp.eq.s32 	%p101, %r105, 2;
	cvt.u64.u32 	%rd166, %r108;
	cvt.u64.u32 	%rd167, %r344;
	add.s64 	%rd168, %rd166, %rd167;
	shl.b64 	%rd169, %rd168, 2;
	add.s64 	%rd23, %rd3, %rd169;
	ld.local.f32 	%f330, [%rd23+4];
	st.global.f32 	[%rd22+4], %f330;
	@%p101 bra 	$L__BB0_103;
	ld.local.f32 	%f331, [%rd23+8];
	st.global.f32 	[%rd22+8], %f331;
$L__BB0_103:
	add.s32 	%r342, %r342, 1;
	setp.eq.s32 	%p102, %r342, %r81;
	@%p102 bra 	$L__BB0_105;
	bra.uni 	$L__BB0_95;
$L__BB0_104:
	wmma.store.d.sync.aligned.row.m16n16k8.f32 	[%rd19+128], {%f418, %f417, %f416, %f415, %f414, %f413, %f412, %f411}, %r131;
$L__BB0_105:
	setp.le.s32 	%p103, %r130, %r82;
	setp.le.s32 	%p104, %r131, %r70;
	or.pred  	%p105, %p103, %p104;
	@%p105 bra 	$L__BB0_119;
	sub.s32 	%r114, %r131, %r70;
	setp.gt.s32 	%p106, %r114, 15;
	and.pred  	%p107, %p2, %p106;
	@%p107 bra 	$L__BB0_118;
	setp.lt.s32 	%p108, %r83, 1;
	mov.b32 	%r315, 16;
	wmma.store.d.sync.aligned.row.m16n16k8.f32 	[%SP], {%f410, %f409, %f408, %f407, %f406, %f405, %f404, %f403}, %r315;
	@%p108 bra 	$L__BB0_119;
	and.b32  	%r115, %r69, 3;
	and.b32  	%r116, %r69, 28;
	neg.s32 	%r117, %r116;
	mov.b32 	%r345, 0;
$L__BB0_109:
	setp.lt.s32 	%p109, %r114, 1;
	@%p109 bra 	$L__BB0_117;
	setp.lt.s32 	%p110, %r68, 4;
	shl.b32 	%r119, %r345, 4;
	add.s32 	%r318, %r345, %r82;
	mul.lo.s32 	%r120, %r318, %r131;
	mov.b32 	%r349, 0;
	@%p110 bra 	$L__BB0_113;
	add.s32 	%r347, %r27, %r120;
	mov.u32 	%r346, %r119;
	mov.u32 	%r348, %r117;
$L__BB0_112:
	mul.wide.u32 	%rd170, %r346, 4;
	add.s64 	%rd171, %rd3, %rd170;
	ld.local.v4.f32 	{%f332, %f333, %f334, %f335}, [%rd171];
	add.s32 	%r319, %r347, 48;
	mul.wide.s32 	%rd172, %r319, 4;
	add.s64 	%rd173, %rd2, %rd172;
	st.global.f32 	[%rd173], %f332;
	st.global.f32 	[%rd173+4], %f333;
	st.global.f32 	[%rd173+8], %f334;
	st.global.f32 	[%rd173+12], %f335;
	add.s32 	%r348, %r348, 4;
	add.s32 	%r347, %r347, 4;
	add.s32 	%r346, %r346, 4;
	setp.ne.s32 	%p111, %r348, 0;
	mov.u32 	%r349, %r116;
	@%p111 bra 	$L__BB0_112;
$L__BB0_113:
	setp.eq.s32 	%p112, %r115, 0;
	@%p112 bra 	$L__BB0_117;
	setp.eq.s32 	%p113, %r115, 1;
	add.s32 	%r320, %r119, %r349;
	mul.wide.u32 	%rd174, %r320, 4;
	add.s64 	%rd175, %rd3, %rd174;
	ld.local.f32 	%f336, [%rd175];
	add.s32 	%r321, %r120, %r70;
	add.s32 	%r322, %r321, %r349;
	mul.wide.s32 	%rd176, %r322, 4;
	add.s64 	%rd24, %rd2, %rd176;
	st.global.f32 	[%rd24], %f336;
	@%p113 bra 	$L__BB0_117;
	setp.eq.s32 	%p114, %r115, 2;
	cvt.u64.u32 	%rd177, %r119;
	cvt.u64.u32 	%rd178, %r349;
	add.s64 	%rd179, %rd177, %rd178;
	shl.b64 	%rd180, %rd179, 2;
	add.s64 	%rd25, %rd3, %rd180;
	ld.local.f32 	%f337, [%rd25+4];
	st.global.f32 	[%rd24+4], %f337;
	@%p114 bra 	$L__BB0_117;
	ld.local.f32 	%f338, [%rd25+8];
	st.global.f32 	[%rd24+8], %f338;
$L__BB0_117:
	add.s32 	%r345, %r345, 1;
	setp.eq.s32 	%p115, %r345, %r81;
	@%p115 bra 	$L__BB0_119;
	bra.uni 	$L__BB0_109;
$L__BB0_118:
	wmma.store.d.sync.aligned.row.m16n16k8.f32 	[%rd19+192], {%f410, %f409, %f408, %f407, %f406, %f405, %f404, %f403}, %r131;
$L__BB0_119:
	ret;

}


// ===== COMPILED SASS (sm_100) =====

	.target	sm_100

	.elftype	@"ET_EXEC"


//--------------------- .note.nv.tkinfo           --------------------------
	.section	.note.nv.tkinfo,"",@"SHT_NOTE"
	.sectionflags	@"SHF_NOTE_NV_TKINFO"
	.tkinfo
        /*0018*/ 	.word	0x00000002
        /*0030*/ 	.string	""
        /*0030*/ 	.string	"ptxas"
        /*0030*/ 	.string	"Cuda compilation tools, release 13.0, V13.0.88"
        /*0030*/ 	.string	"Build cuda_13.0.r13.0/compiler.36424714_0"
        /*0030*/ 	.string	"-arch sm_100 -m 64 "



//--------------------- .note.nv.cuinfo           --------------------------
	.section	.note.nv.cuinfo,"",@"SHT_NOTE"
	.sectionflags	@"SHF_NOTE_NV_CUINFO"
        /*0018*/ 	.short	0x0002
        /*001a*/ 	.short	0x0064
        /*001c*/ 	.short	0x0082
	.zero		2


//--------------------- .nv.info                  --------------------------
	.section	.nv.info,"",@"SHT_CUDA_INFO"
	.align	4


	//----- nvinfo : EIATTR_REGCOUNT
	.align		4
        /*0000*/ 	.byte	0x04, 0x2f
        /*0002*/ 	.short	(.L_1 - .L_0)
	.align		4
.L_0:
        /*0004*/ 	.word	index@(_ZN8pygpukit3ops4tf3217sgemm_tf32_kernelEPKfS3_Pfiii)
        /*0008*/ 	.word	0x00000080


	//----- nvinfo : EIATTR_FRAME_SIZE
	.align		4
.L_1:
        /*000c*/ 	.byte	0x04, 0x11
        /*000e*/ 	.short	(.L_3 - .L_2)
	.align		4
.L_2:
        /*0010*/ 	.word	index@(_ZN8pygpukit3ops4tf3217sgemm_tf32_kernelEPKfS3_Pfiii)
        /*0014*/ 	.word	0x00000400


	//----- nvinfo : EIATTR_MIN_STACK_SIZE
	.align		4
.L_3:
        /*0018*/ 	.byte	0x04, 0x12
        /*001a*/ 	.short	(.L_5 - .L_4)
	.align		4
.L_4:
        /*001c*/ 	.word	index@(_ZN8pygpukit3ops4tf3217sgemm_tf32_kernelEPKfS3_Pfiii)
        /*0020*/ 	.word	0x00000400
.L_5:


//--------------------- .nv.compat                --------------------------
	.section	.nv.compat,"",@"SHT_CUDA_COMPAT_INFO"
	.align	4
        /*0000*/ 	.byte	0x02, 0x09, 0x00, 0x00, 0x02, 0x02, 0x01, 0x00, 0x02, 0x05, 0x05, 0x00, 0x03, 0x07, 0x01, 0x01
        /*0010*/ 	.byte	0x02, 0x03, 0x00, 0x00, 0x02, 0x06, 0x01, 0x00, 0x04, 0x0b, 0x08, 0x00, 0x09, 0x00, 0x00, 0x00
        /*0020*/ 	.byte	0x00, 0x00, 0x00, 0x00


//--------------------- .nv.info._ZN8pygpukit3ops4tf3217sgemm_tf32_kernelEPKfS3_Pfiii --------------------------
	.section	.nv.info._ZN8pygpukit3ops4tf3217sgemm_tf32_kernelEPKfS3_Pfiii,"",@"SHT_CUDA_INFO"
	.sectionflags	@""
	.align	4


	//----- nvinfo : EIATTR_CUDA_API_VERSION
	.align		4
        /*0000*/ 	.byte	0x04, 0x37
        /*0002*/ 	.short	(.L_7 - .L_6)
.L_6:
        /*0004*/ 	.word	0x00000082


	//----- nvinfo : EIATTR_KPARAM_INFO
	.align		4
.L_7:
        /*0008*/ 	.byte	0x04, 0x17
        /*000a*/ 	.short	(.L_9 - .L_8)
.L_8:
        /*000c*/ 	.word	0x00000000
        /*0010*/ 	.short	0x0005
        /*0012*/ 	.short	0x0020
        /*0014*/ 	.byte	0x00, 0xf0, 0x11, 0x00


	//----- nvinfo : EIATTR_KPARAM_INFO
	.align		4
.L_9:
        /*0018*/ 	.byte	0x04, 0x17
        /*001a*/ 	.short	(.L_11 - .L_10)
.L_10:
        /*001c*/ 	.word	0x00000000
        /*0020*/ 	.short	0x0004
        /*0022*/ 	.short	0x001c
        /*0024*/ 	.byte	0x00, 0xf0, 0x11, 0x00


	//----- nvinfo : EIATTR_KPARAM_INFO
	.align		4
.L_11:
        /*0028*/ 	.byte	0x04, 0x17
        /*002a*/ 	.short	(.L_13 - .L_12)
.L_12:
        /*002c*/ 	.word	0x00000000
        /*0030*/ 	.short	0x0003
        /*0032*/ 	.short	0x0018
        /*0034*/ 	.byte	0x00, 0xf0, 0x11, 0x00


	//----- nvinfo : EIATTR_KPARAM_INFO
	.align		4
.L_13:
        /*0038*/ 	.byte	0x04, 0x17
        /*003a*/ 	.short	(.L_15 - .L_14)
.L_14:
        /*003c*/ 	.word	0x00000000
        /*0040*/ 	.short	0x0002
        /*0042*/ 	.short	0x0010
        /*0044*/ 	.byte	0x00, 0xf5, 0x21, 0x00


	//----- nvinfo : EIATTR_KPARAM_INFO
	.align		4
.L_15:
        /*0048*/ 	.byte	0x04, 0x17
        /*004a*/ 	.short	(.L_17 - .L_16)
.L_16:
        /*004c*/ 	.word	0x00000000
        /*0050*/ 	.short	0x0001
        /*0052*/ 	.short	0x0008
        /*0054*/ 	.byte	0x00, 0xf5, 0x21, 0x00


	//----- nvinfo : EIATTR_KPARAM_INFO
	.align		4
.L_17:
        /*0058*/ 	.byte	0x04, 0x17
        /*005a*/ 	.short	(.L_19 - .L_18)
.L_18:
        /*005c*/ 	.word	0x00000000
        /*0060*/ 	.short	0x0000
        /*0062*/ 	.short	0x0000
        /*0064*/ 	.byte	0x00, 0xf5, 0x21, 0x00


	//----- nvinfo : EIATTR_SPARSE_MMA_MASK
	.align		4
.L_19:
        /*0068*/ 	.byte	0x03, 0x50
        /*006a*/ 	.short	0x0000


	//----- nvinfo : EIATTR_WMMA_USED
	.align		4
        /*006c*/ 	.byte	0x01, 0x2b
	.zero		2


	//----- nvinfo : EIATTR_MAXREG_COUNT
	.align		4
        /*0070*/ 	.byte	0x03, 0x1b
        /*0072*/ 	.short	0x0080


	//----- nvinfo : EIATTR_NUM_BARRIERS
	.align		4
        /*0074*/ 	.byte	0x02, 0x4c
        /*0076*/ 	.byte	0x01
	.zero		1


	//----- nvinfo : EIATTR_MERCURY_ISA_VERSION
	.align		4
        /*0078*/ 	.byte	0x03, 0x5f
        /*007a*/ 	.short	0x0101


	//----- nvinfo : EIATTR_VRC_CTA_INIT_COUNT
	.align		4
        /*007c*/ 	.byte	0x02, 0x4a
	.zero		1
	.zero		1


	//----- nvinfo : EIATTR_EXIT_INSTR_OFFSETS
	.align		4
        /*0080*/ 	.byte	0x04, 0x1c
        /*0082*/ 	.short	(.L_21 - .L_20)


	//   ....[0]....
.L_20:
        /*0084*/ 	.word	0x00006bf0


	//   ....[1]....
        /*0088*/ 	.word	0x00006d00


	//   ....[2]....
        /*008c*/ 	.word	0x00007630


	//   ....[3]....
        /*0090*/ 	.word	0x00007730


	//----- nvinfo : EIATTR_MAX_THREADS
	.align		4
.L_21:
        /*0094*/ 	.byte	0x04, 0x05
        /*0096*/ 	.short	(.L_23 - .L_22)
.L_22:
        /*0098*/ 	.word	0x00000100
        /*009c*/ 	.word	0x00000001
        /*00a0*/ 	.word	0x00000001


	//----- nvinfo : EIATTR_CRS_STACK_SIZE
	.align		4
.L_23:
        /*00a4*/ 	.byte	0x04, 0x1e
        /*00a6*/ 	.short	(.L_25 - .L_24)
.L_24:
        /*00a8*/ 	.word	0x00000000


	//----- nvinfo : EIATTR_CBANK_PARAM_SIZE
	.align		4
.L_25:
        /*00ac*/ 	.byte	0x03, 0x19
        /*00ae*/ 	.short	0x0024


	//----- nvinfo : EIATTR_PARAM_CBANK
	.align		4
        /*00b0*/ 	.byte	0x04, 0x0a
        /*00b2*/ 	.short	(.L_27 - .L_26)
	.align		4
.L_26:
        /*00b4*/ 	.word	index@(.nv.constant0._ZN8pygpukit3ops4tf3217sgemm_tf32_kernelEPKfS3_Pfiii)
        /*00b8*/ 	.short	0x0380
        /*00ba*/ 	.short	0x0024


	//----- nvinfo : EIATTR_SW_WAR
	.align		4
.L_27:
        /*00bc*/ 	.byte	0x04, 0x36
        /*00be*/ 	.short	(.L_29 - .L_28)
.L_28:
        /*00c0*/ 	.word	0x00000008
.L_29:


//--------------------- .nv.callgraph             --------------------------
	.section	.nv.callgraph,"",@"SHT_CUDA_CALLGRAPH"
	.align	4
	.sectionentsize	8
	.align		4
        /*0000*/ 	.word	0x00000000
	.align		4
        /*0004*/ 	.word	0xffffffff
	.align		4
        /*0008*/ 	.word	0x00000000
	.align		4
        /*000c*/ 	.word	0xfffffffe
	.align		4
        /*0010*/ 	.word	0x00000000
	.align		4
        /*0014*/ 	.word	0xfffffffd
	.align		4
        /*0018*/ 	.word	0x00000000
	.align		4
        /*001c*/ 	.word	0xfffffffc


//--------------------- .text._ZN8pygpukit3ops4tf3217sgemm_tf32_kernelEPKfS3_Pfiii --------------------------
	.section	.text._ZN8pygpukit3ops4tf3217sgemm_tf32_kernelEPKfS3_Pfiii,"ax",@progbits
	.align	128
        .global         _ZN8pygpukit3ops4tf3217sgemm_tf32_kernelEPKfS3_Pfiii
        .type           _ZN8pygpukit3ops4tf3217sgemm_tf32_kernelEPKfS3_Pfiii,@function
        .size           _ZN8pygpukit3ops4tf3217sgemm_tf32_kernelEPKfS3_Pfiii,(.L_x_153 - _ZN8pygpukit3ops4tf3217sgemm_tf32_kernelEPKfS3_Pfiii)
        .other          _ZN8pygpukit3ops4tf3217sgemm_tf32_kernelEPKfS3_Pfiii,@"STO_CUDA_ENTRY STV_DEFAULT"
_ZN8pygpukit3ops4tf3217sgemm_tf32_kernelEPKfS3_Pfiii:
.text._ZN8pygpukit3ops4tf3217sgemm_tf32_kernelEPKfS3_Pfiii:
[----:B------:R-:W1:Y:S01]  /*0000*/  LDC R1, c[0x0][0x37c] ;  /* 0x0000df00ff017b82 */ /* 0x000e620000000800 */
[----:B------:R-:W2:Y:S07]  /*0010*/  S2R R2, SR_TID.Y ;  /* 0x0000000000027919 */ /* 0x000eae0000002200 */
[----:B------:R-:W3:Y:S01]  /*0020*/  S2UR UR5, SR_CTAID.X ;  /* 0x00000000000579c3 */ /* 0x000ee20000002500 */
[----:B------:R-:W4:Y:S01]  /*0030*/  LDCU UR8, c[0x0][0x2fc] ;  /* 0x00005f80ff0877ac */ /* 0x000f220008000800 */
[----:B-1----:R-:W-:Y:S01]  /*0040*/  VIADD R1, R1, 0xfffffc00 ;  /* 0xfffffc0001017836 */ /* 0x002fe20000000000 */
[----:B------:R-:W2:Y:S01]  /*0050*/  S2R R3, SR_TID.X ;  /* 0x0000000000037919 */ /* 0x000ea20000002100 */
[----:B------:R-:W2:Y:S04]  /*0060*/  LDCU UR4, c[0x0][0x360] ;  /* 0x00006c00ff0477ac */ /* 0x000ea80008000800 */
[----:B------:R-:W1:Y:S01]  /*0070*/  LDC R24, c[0x0][0x39c] ;  /* 0x0000e700ff187b82 */ /* 0x000e620000000800 */
[----:B------:R-:W5:Y:S07]  /*0080*/  LDCU.64 UR16, c[0x0][0x358] ;  /* 0x00006b00ff1077ac */ /* 0x000f6e0008000a00 */
[----:B------:R-:W4:Y:S01]  /*0090*/  LDC.64 R18, c[0x0][0x388] ;  /* 0x0000e200ff127b82 */ /* 0x000f220000000a00 */
[----:B------:R-:W5:Y:S01]  /*00a0*/  S2R R0, SR_CTAID.Y ;  /* 0x0000000000007919 */ /* 0x000f620000002600 */
[----:B------:R-:W5:Y:S01]  /*00b0*/  LDCU UR9, c[0x0][0x3a0] ;  /* 0x00007400ff0977ac */ /* 0x000f620008000800 */
[----:B---3--:R-:W-:-:S05]  /*00c0*/  USHF.L.U32 UR5, UR5, 0x7, URZ ;  /* 0x0000000705057899 */ /* 0x008fca00080006ff */
[----:B------:R-:W3:Y:S08]  /*00d0*/  S2UR UR10, SR_CgaCtaId ;  /* 0x00000000000a79c3 */ /* 0x000ef00000008800 */
[----:B------:R-:W3:Y:S01]  /*00e0*/  S2UR UR11, SR_SWINHI ;  /* 0x00000000000b79c3 */ /* 0x000ee20000002f00 */
[----:B--2---:R-:W-:Y:S02]  /*00f0*/  IMAD R2, R2, UR4, R3 ;  /* 0x0000000402027c24 */ /* 0x004fe4000f8e0203 */
[----:B------:R-:W-:-:S02]  /*0100*/  IMAD.U32 R3, RZ, RZ, UR5 ;  /* 0x00000005ff037e24 */ /* 0x000fc4000f8e00ff */
[C---:B------:R-:W-:Y:S01]  /*0110*/  IMAD.SHL.U32 R90, R2.reuse, 0x4, RZ ;  /* 0x00000004025a7824 */ /* 0x040fe200078e00ff */
[----:B------:R-:W-:Y:S01]  /*0120*/  SHF.R.U32.HI R83, RZ, 0x5, R2 ;  /* 0x00000005ff537819 */ /* 0x000fe20000011602 */
[----:B------:R-:W-:Y:S01]  /*0130*/  VIADD R87, R2, 0x100 ;  /* 0x0000010002577836 */ /* 0x000fe20000000000 */
[----:B------:R-:W2:Y:S02]  /*0140*/  LDC.64 R16, c[0x0][0x380] ;  /* 0x0000e000ff107b82 */ /* 0x000ea40000000a00 */
[----:B------:R-:W-:Y:S02]  /*0150*/  LOP3.LUT R84, R3, 0x7c, R90, 0xf8, !PT ;  /* 0x0000007c03547812 */ /* 0x000fe400078ef85a */
[----:B------:R-:W-:-:S03]  /*0160*/  SHF.R.U32.HI R82, RZ, 0x5, R87 ;  /* 0x00000005ff527819 */ /* 0x000fc60000011657 */
[-CC-:B-1----:R-:W-:Y:S02]  /*0170*/  IMAD R23, R83, R24.reuse, R84.reuse ;  /* 0x0000001853177224 */ /* 0x182fe400078e0254 */
[----:B------:R-:W-:Y:S02]  /*0180*/  IMAD R25, R82, R24, R84 ;  /* 0x0000001852197224 */ /* 0x000fe400078e0254 */
[----:B----4-:R-:W-:-:S04]  /*0190*/  IMAD.WIDE R4, R23, 0x4, R18 ;  /* 0x0000000417047825 */ /* 0x010fc800078e0212 */
[----:B------:R-:W-:Y:S02]  /*01a0*/  IMAD.WIDE R8, R25, 0x4, R18 ;  /* 0x0000000419087825 */ /* 0x000fe400078e0212 */
[----:B-----5:R-:W4:Y:S04]  /*01b0*/  LDG.E.128.CONSTANT R4, desc[UR16][R4.64] ;  /* 0x0000001004047981 */ /* 0x020f28000c1e9d00 */
[----:B------:R-:W5:Y:S01]  /*01c0*/  LDG.E.128.CONSTANT R8, desc[UR16][R8.64] ;  /* 0x0000001008087981 */ /* 0x000f62000c1e9d00 */
[----:B------:R-:W-:Y:S01]  /*01d0*/  UMOV UR4, 0x400 ;  /* 0x0000040000047882 */ /* 0x000fe20000000000 */
[C---:B------:R-:W-:Y:S01]  /*01e0*/  SHF.L.U32 R3, R2.reuse, 0x4, RZ ;  /* 0x0000000402037819 */ /* 0x040fe200000006ff */
[----:B---3--:R-:W-:Y:S01]  /*01f0*/  ULEA UR6, UR10, UR4, 0x18 ;  /* 0x000000040a067291 */ /* 0x008fe2000f8ec0ff */
[----:B------:R-:W-:Y:S01]  /*0200*/  SHF.R.U32.HI R89, RZ, 0x2, R2 ;  /* 0x00000002ff597819 */ /* 0x000fe20000011602 */
[----:B------:R-:W-:Y:S01]  /*0210*/  UIADD3 UR4, UPT, UPT, UR4, 0x4000, URZ ;  /* 0x0000400004047890 */ /* 0x000fe2000fffe0ff */
[----:B------:R-:W-:Y:S01]  /*0220*/  LOP3.LUT R3, R3, 0x30, RZ, 0xc0, !PT ;  /* 0x0000003003037812 */ /* 0x000fe200078ec0ff */
[----:B------:R-:W-:Y:S01]  /*0230*/  IMAD.SHL.U32 R12, R2, 0x100, RZ ;  /* 0x00000100020c7824 */ /* 0x000fe200078e00ff */
[----:B------:R-:W-:Y:S01]  /*0240*/  SHF.R.U32.HI R87, RZ, 0x2, R87 ;  /* 0x00000002ff577819 */ /* 0x000fe20000011657 */
[----:B------:R-:W-:Y:S01]  /*0250*/  ULEA UR10, UR10, UR4, 0x18 ;  /* 0x000000040a0a7291 */ /* 0x000fe2000f8ec0ff */
[----:B------:R-:W-:Y:S01]  /*0260*/  IMAD R88, R0, 0x80, R89 ;  /* 0x0000008000587824 */ /* 0x000fe200078e0259 */
[----:B------:R-:W-:Y:S01]  /*0270*/  UMOV UR6, UR6 ;  /* 0x0000000600067c82 */ /* 0x000fe20008000000 */
[----:B------:R-:W-:Y:S01]  /*0280*/  UMOV UR7, UR11 ;  /* 0x0000000b00077c82 */ /* 0x000fe20008000000 */
[----:B------:R-:W-:Y:S01]  /*0290*/  LOP3.LUT R12, R12, 0x1f00, RZ, 0xc0, !PT ;  /* 0x00001f000c0c7812 */ /* 0x000fe200078ec0ff */
[----:B------:R-:W-:Y:S01]  /*02a0*/  IMAD R86, R0, 0x80, R87 ;  /* 0x0000008000567824 */ /* 0x000fe200078e0257 */
[----:B------:R-:W-:Y:S01]  /*02b0*/  IADD3 R114, P0, PT, R3, UR6, RZ ;  /* 0x0000000603727c10 */ /* 0x000fe2000ff1e0ff */
[----:B------:R-:W-:Y:S01]  /*02c0*/  UISETP.GE.AND UP0, UPT, UR9, 0x20, UPT ;  /* 0x000000200900788c */ /* 0x000fe2000bf06270 */
[----:B------:R-:W-:-:S02]  /*02d0*/  LOP3.LUT R3, R90, 0xc, RZ, 0xc0, !PT ;  /* 0x0000000c5a037812 */ /* 0x000fc400078ec0ff */
[----:B------:R-:W-:Y:S01]  /*02e0*/  IADD3 R20, PT, PT, R12, UR10, RZ ;  /* 0x0000000a0c147c10 */ /* 0x000fe2000fffe0ff */
[----:B------:R-:W-:Y:S01]  /*02f0*/  IMAD.X R115, RZ, RZ, UR7, P0 ;  /* 0x00000007ff737e24 */ /* 0x000fe200080e06ff */
[C---:B------:R-:W-:Y:S01]  /*0300*/  R2UR UR13, R1.reuse ;  /* 0x00000000010d72ca */ /* 0x040fe200000e0000 */
[----:B------:R-:W-:Y:S01]  /*0310*/  IMAD R21, R88, UR9, R3 ;  /* 0x0000000958157c24 */ /* 0x000fe2000f8e0203 */
[----:B------:R-:W-:Y:S01]  /*0320*/  R2UR UR24, R1 ;  /* 0x00000000011872ca */ /* 0x000fe200000e0000 */
[----:B------:R-:W-:-:S04]  /*0330*/  IMAD.WIDE.U32 R32, R89, 0x40, R114 ;  /* 0x0000004059207825 */ /* 0x000fc800078e0072 */
[----:B------:R-:W-:Y:S01]  /*0340*/  IMAD.WIDE.U32 R34, R87, 0x40, R114 ;  /* 0x0000004057227825 */ /* 0x000fe200078e0072 */
[----:B------:R-:W-:-:S03]  /*0350*/  MOV R27, R32 ;  /* 0x00000020001b7202 */ /* 0x000fc60000000f00 */
[----:B------:R-:W-:Y:S01]  /*0360*/  IMAD R3, R86, UR9, R3 ;  /* 0x0000000956037c24 */ /* 0x000fe2000f8e0203 */
[----:B------:R-:W-:Y:S01]  /*0370*/  MOV R29, R34 ;  /* 0x00000022001d7202 */ /* 0x000fe20000000f00 */
[----:B--2---:R-:W-:-:S04]  /*0380*/  IMAD.WIDE R12, R21, 0x4, R16 ;  /* 0x00000004150c7825 */ /* 0x004fc800078e0210 */
[----:B------:R-:W-:Y:S01]  /*0390*/  IMAD.WIDE R14, R3, 0x4, R16 ;  /* 0x00000004030e7825 */ /* 0x000fe200078e0210 */
[----:B------:R-:W-:Y:S01]  /*03a0*/  @!PT LDS RZ, [RZ] ;  /* 0x00000000fffff984 */ /* 0x000fe20000000800 */
[----:B------:R-:W-:Y:S01]  /*03b0*/  @!PT LDS RZ, [RZ] ;  /* 0x00000000fffff984 */ /* 0x000fe20000000800 */
[----:B------:R-:W-:Y:S01]  /*03c0*/  @!PT LDS RZ, [RZ] ;  /* 0x00000000fffff984 */ /* 0x000fe20000000800 */
[----:B------:R1:W-:Y:S03]  /*03d0*/  LDGSTS.E.128 [R27], desc[UR16][R12.64] ;  /* 0x000000000c1b7fae */ /* 0x0003e6000b9a1810 */
[--C-:B------:R-:W-:Y:S01]  /*03e0*/  IMAD R22, R83, 0x4, R20.reuse ;  /* 0x0000000453167824 */ /* 0x100fe200078e0214 */
[----:B------:R1:W-:Y:S01]  /*03f0*/  LDGSTS.E.128 [R29], desc[UR16][R14.64] ;  /* 0x000000000e1d7fae */ /* 0x0003e2000b9a1810 */
[----:B------:R-:W-:-:S03]  /*0400*/  IMAD R20, R82, 0x4, R20 ;  /* 0x0000000452147824 */ /* 0x000fc600078e0214 */
[----:B----4-:R1:W-:Y:S04]  /*0410*/  STS [R22], R4 ;  /* 0x0000000416007388 */ /* 0x0103e80000000800 */
[----:B------:R1:W-:Y:S04]  /*0420*/  STS [R22+0x40], R5 ;  /* 0x0000400516007388 */ /* 0x0003e80000000800 */
[----:B------:R1:W-:Y:S04]  /*0430*/  STS [R22+0x80], R6 ;  /* 0x0000800616007388 */ /* 0x0003e80000000800 */
[----:B------:R1:W-:Y:S04]  /*0440*/  STS [R22+0xc0], R7 ;  /* 0x0000c00716007388 */ /* 0x0003e80000000800 */
[----:B-----5:R1:W-:Y:S04]  /*0450*/  STS [R20], R8 ;  /* 0x0000000814007388 */ /* 0x0203e80000000800 */
[----:B------:R1:W-:Y:S04]  /*0460*/  STS [R20+0x40], R9 ;  /* 0x0000400914007388 */ /* 0x0003e80000000800 */
[----:B------:R1:W-:Y:S04]  /*0470*/  STS [R20+0x80], R10 ;  /* 0x0000800a14007388 */ /* 0x0003e80000000800 */
[----:B------:R1:W-:Y:S04]  /*0480*/  STS [R20+0xc0], R11 ;  /* 0x0000c00b14007388 */ /* 0x0003e80000000800 */
[----:B------:R-:W0:Y:S01]  /*0490*/  LDGDEPBAR ;  /* 0x00000000000079af */ /* 0x000e220000000000 */
[----:B------:R-:W-:Y:S05]  /*04a0*/  BRA.U !UP0, `(.L_x_0) ;  /* 0x0000000108707547 */ /* 0x000fea000b800000 */
[C---:B-1----:R-:W-:Y:S02]  /*04b0*/  IMAD R9, R24.reuse, 0x10, R23 ;  /* 0x0000001018097824 */ /* 0x042fe400078e0217 */
[----:B------:R-:W-:Y:S02]  /*04c0*/  IMAD R11, R24, 0x10, R25 ;  /* 0x00000010180b7824 */ /* 0x000fe400078e0219 */
[----:B------:R-:W-:-:S04]  /*04d0*/  IMAD.WIDE R8, R9, 0x4, R18 ;  /* 0x0000000409087825 */ /* 0x000fc800078e0212 */
[----:B------:R-:W-:Y:S01]  /*04e0*/  IMAD.WIDE R10, R11, 0x4, R18 ;  /* 0x000000040b0a7825 */ /* 0x000fe200078e0212 */
[----:B------:R-:W2:Y:S04]  /*04f0*/  LDG.E.128.CONSTANT R24, desc[UR16][R8.64] ;  /* 0x0000001008187981 */ /* 0x000ea8000c1e9d00 */
[----:B------:R-:W3:Y:S01]  /*0500*/  LDG.E.128.CONSTANT R28, desc[UR16][R10.64] ;  /* 0x000000100a1c7981 */ /* 0x000ee2000c1e9d00 */
[----:B------:R-:W-:Y:S01]  /*0510*/  IADD3 R14, P1, PT, R34, 0x2000, RZ ;  /* 0x00002000220e7810 */ /* 0x000fe20007f3e0ff */
[----:B------:R-:W-:Y:S01]  /*0520*/  IMAD.WIDE.U32 R4, R21, 0x4, R16 ;  /* 0x0000000415047825 */ /* 0x000fe200078e0010 */
[----:B------:R-:W-:-:S03]  /*0530*/  IADD3 R12, P0, PT, R32, 0x2000, RZ ;  /* 0x00002000200c7810 */ /* 0x000fc60007f1e0ff */
[----:B------:R-:W-:Y:S01]  /*0540*/  IMAD.X R15, RZ, RZ, R35, P1 ;  /* 0x000000ffff0f7224 */ /* 0x000fe200008e0623 */
[----:B------:R-:W-:Y:S01]  /*0550*/  IADD3.X R13, PT, PT, RZ, R33, RZ, P0, !PT ;  /* 0x00000021ff0d7210 */ /* 0x000fe200007fe4ff */
[----:B------:R-:W-:-:S03]  /*0560*/  IMAD.WIDE.U32 R6, R3, 0x4, R16 ;  /* 0x0000000403067825 */ /* 0x000fc600078e0010 */
[----:B------:R-:W-:Y:S02]  /*0570*/  MOV R13, R12 ;  /* 0x0000000c000d7202 */ /* 0x000fe40000000f00 */
[----:B------:R-:W-:-:S03]  /*0580*/  MOV R15, R14 ;  /* 0x0000000e000f7202 */ /* 0x000fc60000000f00 */
[----:B------:R-:W-:Y:S01]  /*0590*/  @!PT LDS RZ, [RZ] ;  /* 0x00000000fffff984 */ /* 0x000fe20000000800 */
[----:B------:R-:W-:Y:S01]  /*05a0*/  @!PT LDS RZ, [RZ] ;  /* 0x00000000fffff984 */ /* 0x000fe20000000800 */
[----:B------:R-:W-:Y:S01]  /*05b0*/  @!PT LDS RZ, [RZ] ;  /* 0x00000000fffff984 */ /* 0x000fe20000000800 */
[----:B------:R4:W-:Y:S04]  /*05c0*/  LDGSTS.E.128 [R13], desc[UR16][R4.64+0x40] ;  /* 0x00000040040d7fae */ /* 0x0009e8000b9a1810 */
[----:B------:R4:W-:Y:S04]  /*05d0*/  LDGSTS.E.128 [R15], desc[UR16][R6.64+0x40] ;  /* 0x00000040060f7fae */ /* 0x0009e8000b9a1810 */
[----:B--2---:R4:W-:Y:S04]  /*05e0*/  STS [R22+0x2000], R24 ;  /* 0x0020001816007388 */ /* 0x0049e80000000800 */
[----:B------:R4:W-:Y:S04]  /*05f0*/  STS [R22+0x2040], R25 ;  /* 0x0020401916007388 */ /* 0x0009e80000000800 */
[----:B------:R4:W-:Y:S04]  /*0600*/  STS [R22+0x2080], R26 ;  /* 0x0020801a16007388 */ /* 0x0009e80000000800 */
[----:B------:R4:W-:Y:S04]  /*0610*/  STS [R22+0x20c0], R27 ;  /* 0x0020c01b16007388 */ /* 0x0009e80000000800 */
[----:B---3--:R4:W-:Y:S04]  /*0620*/  STS [R20+0x2000], R28 ;  /* 0x0020001c14007388 */ /* 0x0089e80000000800 */
[----:B------:R4:W-:Y:S04]  /*0630*/  STS [R20+0x2040], R29 ;  /* 0x0020401d14007388 */ /* 0x0009e80000000800 */
[----:B------:R4:W-:Y:S04]  /*0640*/  STS [R20+0x2080], R30 ;  /* 0x0020801e14007388 */ /* 0x0009e80000000800 */
[----:B------:R4:W-:Y:S04]  /*0650*/  STS [R20+0x20c0], R31 ;  /* 0x0020c01f14007388 */ /* 0x0009e80000000800 */
[----:B------:R-:W0:Y:S02]  /*0660*/  LDGDEPBAR ;  /* 0x00000000000079af */ /* 0x000e240000000000 */
.L_x_0:
[----:B------:R-:W2:Y:S01]  /*0670*/  LDCU UR4, c[0x0][0x2f8] ;  /* 0x00005f00ff0477ac */ /* 0x000ea20008000800 */
[----:B------:R-:W-:-:S04]  /*0680*/  DEPBAR.LE SB0, 0x1 ;  /* 0x000080400000791a */ /* 0x000fc80000000000 */
[----:B------:R-:W-:Y:S01]  /*0690*/  IMAD.SHL.U32 R91, R2, 0x2, RZ ;  /* 0x00000002025b7824 */ /* 0x000fe200078e00ff */
[----:B------:R-:W-:Y:S02]  /*06a0*/  SHF.R.U32.HI R93, RZ, 0x1, R2 ;  /* 0x00000001ff5d7819 */ /* 0x000fe40000011602 */
[----:B-1--4-:R-:W-:Y:S02]  /*06b0*/  CS2R R26, SRZ ;  /* 0x00000000001a7805 */ /* 0x012fe4000001ff00 */
[----:B------:R-:W-:Y:S02]  /*06c0*/  CS2R R24, SRZ ;  /* 0x0000000000187805 */ /* 0x000fe4000001ff00 */
[----:B------:R-:W-:Y:S02]  /*06d0*/  CS2R R30, SRZ ;  /* 0x00000000001e7805 */ /* 0x000fe4000001ff00 */
[----:B------:R-:W-:Y:S02]  /*06e0*/  CS2R R28, SRZ ;  /* 0x00000000001c7805 */ /* 0x000fe4000001ff00 */
[----:B------:R-:W-:-:S02]  /*06f0*/  CS2R R34, SRZ ;  /* 0x0000000000227805 */ /* 0x000fc4000001ff00 */
[----:B------:R-:W-:Y:S02]  /*0700*/  CS2R R32, SRZ ;  /* 0x0000000000207805 */ /* 0x000fe4000001ff00 */
[----:B------:R-:W-:Y:S02]  /*0710*/  CS2R R50, SRZ ;  /* 0x0000000000327805 */ /* 0x000fe4000001ff00 */
[----:B------:R-:W-:Y:S02]  /*0720*/  CS2R R48, SRZ ;  /* 0x0000000000307805 */ /* 0x000fe4000001ff00 */
[----:B------:R-:W-:Y:S02]  /*0730*/  CS2R R42, SRZ ;  /* 0x00000000002a7805 */ /* 0x000fe4000001ff00 */
[----:B------:R-:W-:Y:S02]  /*0740*/  CS2R R40, SRZ ;  /* 0x0000000000287805 */ /* 0x000fe4000001ff00 */
[----:B------:R-:W-:Y:S01]  /*0750*/  CS2R R62, SRZ ;  /* 0x00000000003e7805 */ /* 0x000fe2000001ff00 */
[----:B--2---:R-:W-:Y:S01]  /*0760*/  UIADD3 UR13, UP0, UPT, UR13, UR4, URZ ;  /* 0x000000040d0d7290 */ /* 0x004fe2000ff1e0ff */
[----:B------:R-:W-:-:S02]  /*0770*/  CS2R R60, SRZ ;  /* 0x00000000003c7805 */ /* 0x000fc4000001ff00 */
[----:B------:R-:W-:Y:S02]  /*0780*/  CS2R R78, SRZ ;  /* 0x00000000004e7805 */ /* 0x000fe4000001ff00 */
[----:B------:R-:W-:Y:S01]  /*0790*/  CS2R R76, SRZ ;  /* 0x00000000004c7805 */ /* 0x000fe2000001ff00 */
[----:B------:R-:W-:Y:S01]  /*07a0*/  UIADD3.X UR14, UPT, UPT, URZ, UR8, URZ, UP0, !UPT ;  /* 0x00000008ff0e7290 */ /* 0x000fe200087fe4ff */
[----:B------:R-:W-:Y:S01]  /*07b0*/  CS2R R66, SRZ ;  /* 0x0000000000427805 */ /* 0x000fe2000001ff00 */
[----:B------:R-:W-:Y:S01]  /*07c0*/  UISETP.GE.AND UP0, UPT, UR9, 0x10, UPT ;  /* 0x000000100900788c */ /* 0x000fe2000bf06270 */
        /* <DEDUP_REMOVED lines=17> */
[----:B------:R-:W-:Y:S02]  /*08e0*/  LOP3.LUT R93, R93, 0x1ffe0, RZ, 0xc0, !PT ;  /* 0x0001ffe05d5d7812 */ /* 0x000fe400078ec0ff */
[----:B------:R-:W-:Y:S02]  /*08f0*/  LOP3.LUT R91, R91, 0x40, RZ, 0xc0, !PT ;  /* 0x000000405b5b7812 */ /* 0x000fe400078ec0ff */
[----:B------:R-:W-:Y:S01]  /*0900*/  LOP3.LUT R85, R90, 0x7c, RZ, 0xc0, !PT ;  /* 0x0000007c5a557812 */ /* 0x000fe200078ec0ff */
[----:B------:R-:W-:Y:S06]  /*0910*/  BAR.SYNC.DEFER_BLOCKING 0x0 ;  /* 0x0000000000007b1d */ /* 0x000fec0000010000 */
[----:B------:R-:W-:Y:S05]  /*0920*/  BRA.U !UP0, `(.L_x_1) ;  /* 0x0000000d08f07547 */ /* 0x000fea000b800000 */
[----:B------:R-:W1:Y:S01]  /*0930*/  S2R R2, SR_LANEID ;  /* 0x0000000000027919 */ /* 0x000e620000000000 */
[----:B------:R-:W-:Y:S01]  /*0940*/  USHF.R.S32.HI UR4, URZ, 0x1f, UR9 ;  /* 0x0000001fff047899 */ /* 0x000fe20008011409 */
[----:B------:R-:W-:Y:S01]  /*0950*/  IMAD.MOV.U32 R27, RZ, RZ, RZ ;  /* 0x000000ffff1b7224 */ /* 0x000fe200078e00ff */
[----:B------:R-:W2:Y:S02]  /*0960*/  LDCU UR23, c[0x0][0x39c] ;  /* 0x00007380ff1777ac */ /* 0x000ea40008000800 */
[----:B------:R-:W-:Y:S01]  /*0970*/  ULEA.HI UR4, UR4, UR9, URZ, 0x4 ;  /* 0x0000000904047291 */ /* 0x000fe2000f8f20ff */
[----:B------:R-:W3:Y:S03]  /*0980*/  LDCU UR22, c[0x0][0x3a0] ;  /* 0x00007400ff1677ac */ /* 0x000ee60008000800 */
[----:B------:R-:W-:Y:S01]  /*0990*/  USHF.R.S32.HI UR12, URZ, 0x4, UR4 ;  /* 0x00000004ff0c7899 */ /* 0x000fe20008011404 */
[----:B------:R-:W-:Y:S01]  /*09a0*/  UMOV UR8, UR10 ;  /* 0x0000000a00087c82 */ /* 0x000fe20008000000 */
[----:B------:R-:W-:Y:S01]  /*09b0*/  UMOV UR9, UR11 ;  /* 0x0000000b00097c82 */ /* 0x000fe20008000000 */
[----:B------:R-:W-:Y:S01]  /*09c0*/  UMOV UR4, URZ ;  /* 0x000000ff00047c82 */ /* 0x000fe20008000000 */
[----:B-1----:R-:W-:-:S02]  /*09d0*/  SHF.R.U32.HI R81, RZ, 0x2, R2 ;  /* 0x00000002ff517819 */ /* 0x002fc40000011602 */
[----:B------:R-:W-:-:S05]  /*09e0*/  LOP3.LUT R2, R2, 0x3, RZ, 0xc0, !PT ;  /* 0x0000000302027812 */ /* 0x000fca00078ec0ff */
[----:B------:R-:W-:-:S04]  /*09f0*/  IMAD R81, R81, 0x10, R2 ;  /* 0x0000001051517824 */ /* 0x000fc800078e0202 */
[C---:B------:R-:W-:Y:S01]  /*0a00*/  VIADD R2, R81.reuse, 0x4 ;  /* 0x0000000451027836 */ /* 0x040fe20000000000 */
[C---:B------:R-:W-:Y:S01]  /*0a10*/  IADD3 R80, PT, PT, R81.reuse, 0x80, RZ ;  /* 0x0000008051507810 */ /* 0x040fe20007ffe0ff */
[----:B--23--:R-:W-:-:S07]  /*0a20*/  VIADD R3, R81, 0x84 ;  /* 0x0000008451037836 */ /* 0x00cfce0000000000 */
.L_x_3:
[----:B------:R-:W-:Y:S01]  /*0a30*/  ULOP3.LUT UR15, UR4, 0x1, URZ, 0xc0, !UPT ;  /* 0x00000001040f7892 */ /* 0x000fe2000f8ec0ff */
[----:B------:R-:W-:Y:S01]  /*0a40*/  IMAD.MOV.U32 R94, RZ, RZ, 0x40 ;  /* 0x00000040ff5e7424 */ /* 0x000fe200078e00ff */
[----:B------:R-:W-:Y:S01]  /*0a50*/  UIADD3 UR11, UPT, UPT, UR4, 0x2, URZ ;  /* 0x00000002040b7890 */ /* 0x000fe2000fffe0ff */
[----:B------:R-:W-:Y:S01]  /*0a60*/  IMAD.MOV.U32 R118, RZ, RZ, 0x40 ;  /* 0x00000040ff767424 */ /* 0x000fe200078e00ff */
[----:B------:R-:W-:Y:S02]  /*0a70*/  UIMAD.WIDE.U32 UR20, UR15, 0x2000, UR8 ;  /* 0x000020000f1478a5 */ /* 0x000fe4000f8e0008 */
[----:B------:R-:W-:Y:S02]  /*0a80*/  UIMAD.WIDE.U32 UR18, UR15, 0x2000, UR6 ;  /* 0x000020000f1278a5 */ /* 0x000fe4000f8e0006 */
[----:B------:R-:W-:Y:S02]  /*0a90*/  UISETP.GE.AND UP0, UPT, UR11, UR12, UPT ;  /* 0x0000000c0b00728c */ /* 0x000fe4000bf06270 */
[----:B------:R-:W-:-:S04]  /*0aa0*/  IMAD.WIDE.U32 R94, R91, R94, UR20 ;  /* 0x000000145b5e7e25 */ /* 0x000fc8000f8e005e */
[----:B------:R-:W-:Y:S01]  /*0ab0*/  IMAD.WIDE.U32 R118, R93, R118, UR18 ;  /* 0x000000125d767e25 */ /* 0x000fe2000f8e0076 */
[----:B------:R-:W-:Y:S02]  /*0ac0*/  IADD3 R98, P1, PT, R94, 0x400, RZ ;  /* 0x000004005e627810 */ /* 0x000fe40007f3e0ff */
[----:B------:R-:W-:Y:S01]  /*0ad0*/  IADD3 R96, P0, PT, R118, 0x400, RZ ;  /* 0x0000040076607810 */ /* 0x000fe20007f1e0ff */
[----:B------:R-:W-:Y:S01]  /*0ae0*/  IMAD.WIDE R14, R81, 0x4, R118 ;  /* 0x00000004510e7825 */ /* 0x000fe200078e0276 */
[----:B------:R-:W-:-:S03]  /*0af0*/  IADD3.X R99, PT, PT, RZ, R95, RZ, P1, !PT ;  /* 0x0000005fff637210 */ /* 0x000fc60000ffe4ff */
[----:B------:R-:W-:Y:S02]  /*0b00*/  IMAD.X R97, RZ, RZ, R119, P0 ;  /* 0x000000ffff617224 */ /* 0x000fe400000e0677 */
[----:B------:R-:W-:Y:S01]  /*0b10*/  IMAD.WIDE R12, R81, 0x4, R98 ;  /* 0x00000004510c7825 */ /* 0x000fe200078e0262 */
[----:B------:R-:W-:Y:S06]  /*0b20*/  BRA.U UP0, `(.L_x_2) ;  /* 0x0000000100a47547 */ /* 0x000fec000b800000 */
[----:B------:R-:W1:Y:S01]  /*0b30*/  LDC.64 R8, c[0x0][0x388] ;  /* 0x0000e200ff087b82 */ /* 0x000e620000000a00 */
[----:B------:R-:W-:-:S06]  /*0b40*/  USHF.L.U32 UR11, UR11, 0x4, URZ ;  /* 0x000000040b0b7899 */ /* 0x000fcc00080006ff */
[----:B------:R-:W-:Y:S01]  /*0b50*/  VIADD R5, R83, UR11 ;  /* 0x0000000b53057c36 */ /* 0x000fe20008000000 */
[----:B------:R-:W2:Y:S01]  /*0b60*/  LDC.64 R100, c[0x0][0x380] ;  /* 0x0000e000ff647b82 */ /* 0x000ea20000000a00 */
[----:B------:R-:W-:Y:S02]  /*0b70*/  VIADD R7, R82, UR11 ;  /* 0x0000000b52077c36 */ /* 0x000fe40008000000 */
[--C-:B------:R-:W-:Y:S02]  /*0b80*/  IMAD R5, R5, UR23, R84.reuse ;  /* 0x0000001705057c24 */ /* 0x100fe4000f8e0254 */
[----:B------:R-:W-:Y:S02]  /*0b90*/  IMAD R7, R7, UR23, R84 ;  /* 0x0000001707077c24 */ /* 0x000fe4000f8e0254 */
[----:B-1----:R-:W-:-:S04]  /*0ba0*/  IMAD.WIDE R4, R5, 0x4, R8 ;  /* 0x0000000405047825 */ /* 0x002fc800078e0208 */
[----:B------:R-:W-:Y:S02]  /*0bb0*/  IMAD.WIDE R8, R7, 0x4, R8 ;  /* 0x0000000407087825 */ /* 0x000fe400078e0208 */
[----:B------:R-:W3:Y:S04]  /*0bc0*/  LDG.E.128.CONSTANT R4, desc[UR16][R4.64] ;  /* 0x0000001004047981 */ /* 0x000ee8000c1e9d00 */
[----:B------:R-:W4:Y:S01]  /*0bd0*/  LDG.E.128.CONSTANT R8, desc[UR16][R8.64] ;  /* 0x0000001008087981 */ /* 0x000f22000c1e9d00 */
[----:B------:R-:W-:Y:S01]  /*0be0*/  IMAD.U32 R105, RZ, RZ, UR15 ;  /* 0x0000000fff697e24 */ /* 0x000fe2000f8e00ff */
[----:B------:R-:W-:Y:S01]  /*0bf0*/  MOV R107, UR11 ;  /* 0x0000000b006b7c02 */ /* 0x000fe20008000f00 */
[----:B------:R-:W-:Y:S02]  /*0c00*/  ULEA UR11, UR15, UR10, 0xd ;  /* 0x0000000a0f0b7291 */ /* 0x000fe4000f8e68ff */
[----:B------:R-:W-:Y:S01]  /*0c10*/  IMAD.WIDE.U32 R104, R105, 0x2000, R114 ;  /* 0x0000200069687825 */ /* 0x000fe200078e0072 */
[----:B------:R-:W-:-:S03]  /*0c20*/  LOP3.LUT R107, R107, 0xc, R90, 0xf8, !PT ;  /* 0x0000000c6b6b7812 */ /* 0x000fc600078ef85a */
[----:B------:R-:W-:Y:S01]  /*0c30*/  LEA R92, R85, UR11, 0x6 ;  /* 0x0000000b555c7c11 */ /* 0x000fe2000f8e30ff */
[----:B------:R-:W-:-:S04]  /*0c40*/  IMAD.WIDE.U32 R102, R89, 0x40, R104 ;  /* 0x0000004059667825 */ /* 0x000fc800078e0068 */
[----:B------:R-:W-:Y:S01]  /*0c50*/  IMAD.WIDE.U32 R104, R87, 0x40, R104 ;  /* 0x0000004057687825 */ /* 0x000fe200078e0068 */
[----:B------:R-:W-:-:S03]  /*0c60*/  MOV R109, R102 ;  /* 0x00000066006d7202 */ /* 0x000fc60000000f00 */
[--C-:B------:R-:W-:Y:S01]  /*0c70*/  IMAD R103, R88, UR22, R107.reuse ;  /* 0x0000001658677c24 */ /* 0x100fe2000f8e026b */
[----:B------:R-:W-:Y:S01]  /*0c80*/  MOV R105, R104 ;  /* 0x0000006800697202 */ /* 0x000fe20000000f00 */
[----:B------:R-:W-:Y:S02]  /*0c90*/  IMAD R107, R86, UR22, R107 ;  /* 0x00000016566b7c24 */ /* 0x000fe4000f8e026b */
        /* <DEDUP_REMOVED lines=9> */
[----:B---3--:R1:W-:Y:S04]  /*0d30*/  STS [R104], R4 ;  /* 0x0000000468007388 */ /* 0x0083e80000000800 */
[----:B------:R1:W-:Y:S04]  /*0d40*/  STS [R104+0x40], R5 ;  /* 0x0000400568007388 */ /* 0x0003e80000000800 */
[----:B------:R1:W-:Y:S04]  /*0d50*/  STS [R104+0x80], R6 ;  /* 0x0000800668007388 */ /* 0x0003e80000000800 */
[----:B------:R1:W-:Y:S04]  /*0d60*/  STS [R104+0xc0], R7 ;  /* 0x0000c00768007388 */ /* 0x0003e80000000800 */
[----:B----4-:R1:W-:Y:S04]  /*0d70*/  STS [R92], R8 ;  /* 0x000000085c007388 */ /* 0x0103e80000000800 */
[----:B------:R1:W-:Y:S04]  /*0d80*/  STS [R92+0x40], R9 ;  /* 0x000040095c007388 */ /* 0x0003e80000000800 */
[----:B------:R1:W-:Y:S04]  /*0d90*/  STS [R92+0x80], R10 ;  /* 0x0000800a5c007388 */ /* 0x0003e80000000800 */
[----:B------:R1:W-:Y:S04]  /*0da0*/  STS [R92+0xc0], R11 ;  /* 0x0000c00b5c007388 */ /* 0x0003e80000000800 */
[----:B------:R-:W0:Y:S02]  /*0db0*/  LDGDEPBAR ;  /* 0x00000000000079af */ /* 0x000e240000000000 */
.L_x_2:
[----:B-1----:R-:W-:Y:S01]  /*0dc0*/  IADD3 R100, P0, PT, R94, 0x800, RZ ;  /* 0x000008005e647810 */ /* 0x002fe20007f1e0ff */
[----:B------:R-:W-:Y:S01]  /*0dd0*/  IMAD.WIDE R8, R80, 0x4, R118 ;  /* 0x0000000450087825 */ /* 0x000fe200078e0276 */
[----:B------:R-:W2:Y:S03]  /*0de0*/  LD.E R106, desc[UR16][R12.64] ;  /* 0x000000100c6a7980 */ /* 0x000ea6000c101900 */
[----:B------:R-:W-:Y:S01]  /*0df0*/  IMAD.X R101, RZ, RZ, R95, P0 ;  /* 0x000000ffff657224 */ /* 0x000fe200000e065f */
[----:B------:R1:W3:Y:S01]  /*0e00*/  LD.E R6, desc[UR16][R14.64] ;  /* 0x000000100e067980 */ /* 0x0002e2000c101900 */
[----:B------:R-:W-:-:S03]  /*0e10*/  IMAD.WIDE R102, R81, 0x4, R96 ;  /* 0x0000000451667825 */ /* 0x000fc600078e0260 */
[----:B------:R-:W3:Y:S01]  /*0e20*/  LD.E R7, desc[UR16][R8.64] ;  /* 0x0000001008077980 */ /* 0x000ee2000c101900 */
[----:B------:R-:W-:-:S03]  /*0e30*/  IMAD.WIDE R104, R80, 0x4, R96 ;  /* 0x0000000450687825 */ /* 0x000fc600078e0260 */
[----:B------:R-:W4:Y:S01]  /*0e40*/  LD.E R4, desc[UR16][R102.64] ;  /* 0x0000001066047980 */ /* 0x000f22000c101900 */
[----:B------:R-:W-:-:S03]  /*0e50*/  IMAD.WIDE R120, R80, 0x4, R100 ;  /* 0x0000000450787825 */ /* 0x000fc600078e0264 */
[----:B------:R5:W4:Y:S01]  /*0e60*/  LD.E R5, desc[UR16][R104.64] ;  /* 0x0000001068057980 */ /* 0x000b22000c101900 */
[----:B------:R-:W-:-:S03]  /*0e70*/  IMAD.WIDE R116, R81, 0x4, R100 ;  /* 0x0000000451747825 */ /* 0x000fc600078e0264 */
[----:B------:R5:W3:Y:S04]  /*0e80*/  LD.E R12, desc[UR16][R120.64] ;  /* 0x00000010780c7980 */ /* 0x000ae8000c101900 */
[----:B------:R5:W2:Y:S01]  /*0e90*/  LD.E R13, desc[UR16][R116.64] ;  /* 0x00000010740d7980 */ /* 0x000aa2000c101900 */
[----:B------:R-:W-:Y:S01]  /*0ea0*/  IMAD.WIDE R108, R81, 0x4, R94 ;  /* 0x00000004516c7825 */ /* 0x000fe200078e025e */
[----:B-1----:R-:W-:-:S03]  /*0eb0*/  IADD3 R14, P0, PT, R94, 0xc00, RZ ;  /* 0x00000c005e0e7810 */ /* 0x002fc60007f1e0ff */
[C---:B------:R-:W-:Y:S01]  /*0ec0*/  IMAD.WIDE R110, R80.reuse, 0x4, R94 ;  /* 0x00000004506e7825 */ /* 0x040fe200078e025e */
[----:B------:R-:W2:Y:S04]  /*0ed0*/  LD.E R11, desc[UR16][R108.64] ;  /* 0x000000106c0b7980 */ /* 0x000ea8000c101900 */
[----:B------:R-:W2:Y:S01]  /*0ee0*/  LD.E R10, desc[UR16][R110.64] ;  /* 0x000000106e0a7980 */ /* 0x000ea2000c101900 */
[----:B------:R-:W-:Y:S02]  /*0ef0*/  IMAD.X R15, RZ, RZ, R95, P0 ;  /* 0x000000ffff0f7224 */ /* 0x000fe400000e065f */
[----:B------:R-:W-:-:S04]  /*0f00*/  IMAD.WIDE R112, R80, 0x4, R98 ;  /* 0x0000000450707825 */ /* 0x000fc800078e0262 */
[--C-:B-----5:R-:W-:Y:S01]  /*0f10*/  IMAD.WIDE R104, R81, 0x4, R14.reuse ;  /* 0x0000000451687825 */ /* 0x120fe200078e020e */
[----:B------:R-:W5:Y:S03]  /*0f20*/  LD.E R92, desc[UR16][R112.64] ;  /* 0x00000010705c7980 */ /* 0x000f66000c101900 */
[----:B------:R-:W-:Y:S01]  /*0f30*/  IMAD.WIDE R102, R80, 0x4, R14 ;  /* 0x0000000450667825 */ /* 0x000fe200078e020e */
[----:B------:R1:W5:Y:S04]  /*0f40*/  LD.E R9, desc[UR16][R104.64] ;  /* 0x0000001068097980 */ /* 0x000368000c101900 */
[----:B------:R1:W5:Y:S01]  /*0f50*/  LD.E R8, desc[UR16][R102.64] ;  /* 0x0000001066087980 */ /* 0x000362000c101900 */
[----:B------:R-:W-:-:S04]  /*0f60*/  IMAD.WIDE R120, R3, 0x4, R100 ;  /* 0x0000000403787825 */ /* 0x000fc800078e0264 */
[C-C-:B------:R-:W-:Y:S01]  /*0f70*/  IMAD.WIDE R116, R2.reuse, 0x4, R98.reuse ;  /* 0x0000000402747825 */ /* 0x140fe200078e0262 */
[----:B------:R-:W5:Y:S03]  /*0f80*/  LD.E R107, desc[UR16][R120.64] ;  /* 0x00000010786b7980 */ /* 0x000f66000c101900 */
[----:B-1----:R-:W-:Y:S02]  /*0f90*/  IMAD.WIDE R104, R3, 0x4, R98 ;  /* 0x0000000403687825 */ /* 0x002fe400078e0262 */
[----:B------:R-:W5:Y:S02]  /*0fa0*/  LD.E R116, desc[UR16][R116.64] ;  /* 0x0000001074747980 */ /* 0x000f64000c101900 */
[C---:B------:R-:W-:Y:S02]  /*0fb0*/  IMAD.WIDE R102, R2.reuse, 0x4, R100 ;  /* 0x0000000402667825 */ /* 0x040fe400078e0264 */
[----:B------:R-:W5:Y:S02]  /*0fc0*/  LD.E R113, desc[UR16][R104.64] ;  /* 0x0000001068717980 */ /* 0x000f64000c101900 */
[----:B------:R-:W-:-:S02]  /*0fd0*/  IMAD.WIDE R108, R2, 0x4, R14 ;  /* 0x00000004026c7825 */ /* 0x000fc400078e020e */
[----:B------:R-:W5:Y:S02]  /*0fe0*/  LD.E R112, desc[UR16][R102.64] ;  /* 0x0000001066707980 */ /* 0x000f64000c101900 */
[----:B------:R-:W-:-:S05]  /*0ff0*/  IMAD.WIDE R100, R3, 0x4, R14 ;  /* 0x0000000403647825 */ /* 0x000fca00078e020e */
[----:B------:R-:W5:Y:S01]  /*1000*/  LD.E R105, desc[UR16][R100.64] ;  /* 0x0000001064697980 */ /* 0x000f62000c101900 */
[-C--:B---3--:R-:W-:Y:S08]  /*1010*/  HMMA.1684.F32.TF32 R36, R6, R12.reuse, R36 ;  /* 0x0000000c0624723c */ /* 0x088ff00000085024 */
[----:B----4-:R-:W-:Y:S01]  /*1020*/  HMMA.1684.F32.TF32 R32, R4, R12, R32 ;  /* 0x0000000c0420723c */ /* 0x010fe20000085020 */
[----:B------:R-:W-:-:S07]  /*1030*/  IADD3 R12, P0, PT, R94, 0x20, RZ ;  /* 0x000000205e0c7810 */ /* 0x000fce0007f1e0ff */
[-C--:B--2---:R-:W-:Y:S08]  /*1040*/  HMMA.1684.F32.TF32 R44, R6, R13.reuse, R44 ;  /* 0x0000000d062c723c */ /* 0x084ff0000008502c */
[----:B------:R-:W-:Y:S01]  /*1050*/  HMMA.1684.F32.TF32 R48, R4, R13, R48 ;  /* 0x0000000d0430723c */ /* 0x000fe20000085030 */
[----:B------:R-:W-:Y:S02]  /*1060*/  IADD3.X R13, PT, PT, RZ, R95, RZ, P0, !PT ;  /* 0x0000005fff0d7210 */ /* 0x000fe400007fe4ff */
[----:B------:R-:W-:Y:S01]  /*1070*/  IADD3 R98, P0, PT, R94, 0x420, RZ ;  /* 0x000004205e627810 */ /* 0x000fe20007f1e0ff */
[----:B------:R-:W-:-:S04]  /*1080*/  IMAD.WIDE R14, R80, 0x4, R12 ;  /* 0x00000004500e7825 */ /* 0x000fc800078e020c */
[--C-:B------:R-:W-:Y:S01]  /*1090*/  IMAD.WIDE R124, R81, 0x4, R12.reuse ;  /* 0x00000004517c7825 */ /* 0x100fe200078e020c */
[----:B------:R1:W2:Y:S03]  /*10a0*/  LD.E R110, desc[UR16][R14.64] ;  /* 0x000000100e6e7980 */ /* 0x0002a6000c101900 */
[C---:B------:R-:W-:Y:S01]  /*10b0*/  IMAD.WIDE R122, R2.reuse, 0x4, R12 ;  /* 0x00000004027a7825 */ /* 0x040fe200078e020c */
[----:B------:R3:W4:Y:S03]  /*10c0*/  LD.E R111, desc[UR16][R124.64] ;  /* 0x000000107c6f7980 */ /* 0x000726000c101900 */
[----:B------:R-:W-:Y:S01]  /*10d0*/  IMAD.X R99, RZ, RZ, R95, P0 ;  /* 0x000000ffff637224 */ /* 0x000fe200000e065f */
[----:B------:R3:W2:Y:S01]  /*10e0*/  LD.E R104, desc[UR16][R122.64] ;  /* 0x000000107a687980 */ /* 0x0006a2000c101900 */
[--C-:B-1----:R-:W-:Y:S01]  /*10f0*/  IMAD.WIDE R14, R2, 0x4, R118.reuse ;  /* 0x00000004020e7825 */ /* 0x102fe200078e0276 */
[----:B------:R-:W-:Y:S03]  /*1100*/  HMMA.1684.F32.TF32 R52, R6, R11, R52 ;  /* 0x0000000b0634723c */ /* 0x000fe60000085034 */
[----:B---3--:R-:W-:-:S02]  /*1110*/  IMAD.WIDE R124, R3, 0x4, R118 ;  /* 0x00000004037c7825 */ /* 0x008fc400078e0276 */
[----:B------:R-:W3:Y:S02]  /*1120*/  LD.E R14, desc[UR16][R14.64] ;  /* 0x000000100e0e7980 */ /* 0x000ee4000c101900 */
[----:B------:R-:W-:Y:S01]  /*1130*/  IMAD.WIDE R120, R80, 0x4, R98 ;  /* 0x0000000450787825 */ /* 0x000fe200078e0262 */
[----:B------:R-:W-:Y:S01]  /*1140*/  IADD3 R122, P0, PT, R118, 0x20, RZ ;  /* 0x00000020767a7810 */ /* 0x000fe20007f1e0ff */
[----:B------:R-:W-:Y:S02]  /*1150*/  HMMA.1684.F32.TF32 R64, R4, R11, R64 ;  /* 0x0000000b0440723c */ /* 0x000fe40000085040 */
[----:B------:R-:W-:-:S04]  /*1160*/  IMAD.WIDE R102, R3, 0x4, R12 ;  /* 0x0000000403667825 */ /* 0x000fc800078e020c */
[----:B------:R-:W-:Y:S01]  /*1170*/  IMAD.WIDE R12, R81, 0x4, R98 ;  /* 0x00000004510c7825 */ /* 0x000fe200078e0262 */
[----:B------:R1:W3:Y:S01]  /*1180*/  LD.E R15, desc[UR16][R124.64] ;  /* 0x000000107c0f7980 */ /* 0x0002e2000c101900 */
[-C--:B------:R-:W-:Y:S02]  /*1190*/  HMMA.1684.F32.TF32 R72, R6, R10.reuse, R72 ;  /* 0x0000000a0648723c */ /* 0x080fe40000085048 */
[----:B------:R-:W-:Y:S01]  /*11a0*/  IMAD.X R123, RZ, RZ, R119, P0 ;  /* 0x000000ffff7b7224 */ /* 0x000fe200000e0677 */
[----:B------:R-:W2:Y:S05]  /*11b0*/  LD.E R103, desc[UR16][R102.64] ;  /* 0x0000001066677980 */ /* 0x000eaa000c101900 */
[----:B------:R-:W-:Y:S01]  /*11c0*/  HMMA.1684.F32.TF32 R76, R4, R10, R76 ;  /* 0x0000000a044c723c */ /* 0x000fe2000008504c */
[----:B------:R-:W-:-:S04]  /*11d0*/  IMAD.WIDE R10, R2, 0x4, R96 ;  /* 0x00000004020a7825 */ /* 0x000fc800078e0260 */
[----:B-1----:R-:W-:-:S03]  /*11e0*/  IMAD.WIDE R124, R2, 0x4, R94 ;  /* 0x00000004027c7825 */ /* 0x002fc600078e025e */
[----:B------:R-:W-:Y:S01]  /*11f0*/  HMMA.1684.F32.TF32 R68, R6, R106, R68 ;  /* 0x0000006a0644723c */ /* 0x000fe20000085044 */
[----:B------:R-:W-:-:S07]  /*1200*/  IMAD.WIDE R96, R3, 0x4, R96 ;  /* 0x0000000403607825 */ /* 0x000fce00078e0260 */
[----:B------:R-:W-:Y:S01]  /*1210*/  HMMA.1684.F32.TF32 R60, R4, R106, R60 ;  /* 0x0000006a043c723c */ /* 0x000fe2000008503c */
[----:B------:R-:W4:Y:S04]  /*1220*/  LD.E R106, desc[UR16][R108.64] ;  /* 0x000000106c6a7980 */ /* 0x000f28000c101900 */
[----:B------:R1:W2:Y:S04]  /*1230*/  LD.E R108, desc[UR16][R120.64] ;  /* 0x00000010786c7980 */ /* 0x0002a8000c101900 */
[----:B------:R-:W2:Y:S01]  /*1240*/  LD.E R109, desc[UR16][R12.64] ;  /* 0x000000100c6d7980 */ /* 0x000ea2000c101900 */
[----:B-1----:R-:W-:-:S03]  /*1250*/  IADD3 R120, P1, PT, R118, 0x420, RZ ;  /* 0x0000042076787810 */ /* 0x002fc60007f3e0ff */
[----:B------:R1:W2:Y:S04]  /*1260*/  LD.E R118, desc[UR16][R124.64] ;  /* 0x000000107c767980 */ /* 0x0002a8000c101900 */
[----:B------:R5:W2:Y:S01]  /*1270*/  LD.E R12, desc[UR16][R10.64] ;  /* 0x000000100a0c7980 */ /* 0x000aa2000c101900 */
[----:B------:R-:W-:-:S03]  /*1280*/  IMAD.X R121, RZ, RZ, R119, P1 ;  /* 0x000000ffff797224 */ /* 0x000fc600008e0677 */
[----:B------:R5:W2:Y:S01]  /*1290*/  LD.E R13, desc[UR16][R96.64] ;  /* 0x00000010600d7980 */ /* 0x000aa2000c101900 */
[----:B-1----:R-:W-:-:S04]  /*12a0*/  IMAD.WIDE R124, R3, 0x4, R94 ;  /* 0x00000004037c7825 */ /* 0x002fc800078e025e */
[--C-:B-----5:R-:W-:Y:S01]  /*12b0*/  IMAD.WIDE R10, R81, 0x4, R122.reuse ;  /* 0x00000004510a7825 */ /* 0x120fe200078e027a */
[C---:B------:R-:W-:Y:S01]  /*12c0*/  HMMA.1684.F32.TF32 R56, R6.reuse, R92, R56 ;  /* 0x0000005c0638723c */ /* 0x040fe20000085038 */
[----:B------:R1:W5:Y:S02]  /*12d0*/  LD.E R117, desc[UR16][R124.64] ;  /* 0x000000107c757980 */ /* 0x000364000c101900 */
[--C-:B------:R-:W-:Y:S02]  /*12e0*/  IMAD.WIDE R96, R80, 0x4, R122.reuse ;  /* 0x0000000450607825 */ /* 0x100fe400078e027a */
[----:B------:R-:W5:Y:S03]  /*12f0*/  LD.E R10, desc[UR16][R10.64] ;  /* 0x000000100a0a7980 */ /* 0x000f66000c101900 */
[-C--:B------:R-:W-:Y:S01]  /*1300*/  HMMA.1684.F32.TF32 R20, R6, R9.reuse, R20 ;  /* 0x000000090614723c */ /* 0x080fe20000085014 */
[--C-:B-1----:R-:W-:Y:S01]  /*1310*/  IMAD.WIDE R124, R3, 0x4, R122.reuse ;  /* 0x00000004037c7825 */ /* 0x102fe200078e027a */
[----:B------:R1:W5:Y:S06]  /*1320*/  LD.E R11, desc[UR16][R96.64] ;  /* 0x00000010600b7980 */ /* 0x00036c000c101900 */
[----:B------:R-:W-:Y:S08]  /*1330*/  HMMA.1684.F32.TF32 R28, R4, R9, R28 ;  /* 0x00000009041c723c */ /* 0x000ff0000008501c */
[----:B------:R-:W-:Y:S01]  /*1340*/  HMMA.1684.F32.TF32 R16, R6, R8, R16 ;  /* 0x000000080610723c */ /* 0x000fe20000085010 */
[----:B------:R-:W-:Y:S01]  /*1350*/  IMAD.WIDE R6, R2, 0x4, R122 ;  /* 0x0000000402067825 */ /* 0x000fe200078e027a */
[----:B------:R-:W-:-:S03]  /*1360*/  IADD3 R122, P0, PT, R94, 0x820, RZ ;  /* 0x000008205e7a7810 */ /* 0x000fc60007f1e0ff */
[--C-:B-1----:R-:W-:Y:S02]  /*1370*/  IMAD.WIDE R96, R80, 0x4, R120.reuse ;  /* 0x0000000450607825 */ /* 0x102fe400078e0278 */
[----:B------:R-:W5:Y:S01]  /*1380*/  LD.E R6, desc[UR16][R6.64] ;  /* 0x0000001006067980 */ /* 0x000f62000c101900 */
[----:B------:R-:W-:Y:S01]  /*1390*/  HMMA.1684.F32.TF32 R24, R4, R8, R24 ;  /* 0x000000080418723c */ /* 0x000fe20000085018 */
[----:B------:R-:W-:-:S06]  /*13a0*/  IMAD.WIDE R8, R81, 0x4, R120 ;  /* 0x0000000451087825 */ /* 0x000fcc00078e0278 */
[----:B------:R-:W5:Y:S01]  /*13b0*/  LD.E R8, desc[UR16][R8.64] ;  /* 0x0000001008087980 */ /* 0x000f62000c101900 */
[----:B------:R-:W-:-:S03]  /*13c0*/  IMAD.X R123, RZ, RZ, R95, P0 ;  /* 0x000000ffff7b7224 */ /* 0x000fc600000e065f */
[----:B------:R1:W5:Y:S04]  /*13d0*/  LD.E R7, desc[UR16][R124.64] ;  /* 0x000000107c077980 */ /* 0x000368000c101900 */
[----:B------:R1:W5:Y:S02]  /*13e0*/  LD.E R9, desc[UR16][R96.64] ;  /* 0x0000001060097980 */ /* 0x000364000c101900 */
[----:B-1----:R-:W-:-:S04]  /*13f0*/  IMAD.WIDE R124, R3, 0x4, R120 ;  /* 0x00000004037c7825 */ /* 0x002fc800078e0278 */
[----:B------:R-:W-:Y:S01]  /*1400*/  IMAD.WIDE R96, R2, 0x4, R120 ;  /* 0x0000000402607825 */ /* 0x000fe200078e0278 */
[----:B------:R-:W-:-:S04]  /*1410*/  IADD3 R120, P1, PT, R94, 0xc20, RZ ;  /* 0x00000c205e787810 */ /* 0x000fc80007f3e0ff */
[----:B------:R-:W-:Y:S01]  /*1420*/  IADD3.X R121, PT, PT, RZ, R95, RZ, P1, !PT ;  /* 0x0000005fff797210 */ /* 0x000fe20000ffe4ff */
[----:B------:R-:W-:-:S04]  /*1430*/  IMAD.WIDE R94, R81, 0x4, R122 ;  /* 0x00000004515e7825 */ /* 0x000fc800078e027a */
[--C-:B------:R-:W-:Y:S01]  /*1440*/  IMAD.WIDE R100, R2, 0x4, R98.reuse ;  /* 0x0000000402647825 */ /* 0x100fe200078e0262 */
[----:B------:R1:W5:Y:S01]  /*1450*/  LD.E R102, desc[UR16][R94.64] ;  /* 0x000000105e667980 */ /* 0x000362000c101900 */
[----:B------:R-:W-:Y:S02]  /*1460*/  HMMA.1684.F32.TF32 R40, R4, R92, R40 ;  /* 0x0000005c0428723c */ /* 0x000fe40000085028 */
[----:B------:R-:W-:Y:S01]  /*1470*/  IMAD.WIDE R98, R3, 0x4, R98 ;  /* 0x0000000403627825 */ /* 0x000fe200078e0262 */
[----:B------:R1:W5:Y:S04]  /*1480*/  LD.E R4, desc[UR16][R96.64] ;  /* 0x0000001060047980 */ /* 0x000368000c101900 */
[----:B------:R-:W5:Y:S01]  /*1490*/  LD.E R101, desc[UR16][R100.64] ;  /* 0x0000001064657980 */ /* 0x000f62000c101900 */
[----:B-1----:R-:W-:-:S03]  /*14a0*/  IMAD.WIDE R94, R80, 0x4, R122 ;  /* 0x00000004505e7825 */ /* 0x002fc600078e027a */
[----:B------:R-:W5:Y:S01]  /*14b0*/  LD.E R99, desc[UR16][R98.64] ;  /* 0x0000001062637980 */ /* 0x000f62000c101900 */
[----:B------:R-:W-:-:S03]  /*14c0*/  IMAD.WIDE R96, R80, 0x4, R120 ;  /* 0x0000000450607825 */ /* 0x000fc600078e0278 */
[----:B------:R-:W5:Y:S04]  /*14d0*/  LD.E R5, desc[UR16][R124.64] ;  /* 0x000000107c057980 */ /* 0x000f68000c101900 */
[----:B------:R1:W5:Y:S04]  /*14e0*/  LD.E R100, desc[UR16][R94.64] ;  /* 0x000000105e647980 */ /* 0x000368000c101900 */
[----:B------:R-:W5:Y:S01]  /*14f0*/  LD.E R96, desc[UR16][R96.64] ;  /* 0x0000001060607980 */ /* 0x000f62000c101900 */
[----:B-1----:R-:W-:-:S05]  /*1500*/  IMAD.WIDE R94, R81, 0x4, R120 ;  /* 0x00000004515e7825 */ /* 0x002fca00078e0278 */
[----:B------:R-:W5:Y:S01]  /*1510*/  LD.E R98, desc[UR16][R94.64] ;  /* 0x000000105e627980 */ /* 0x000f62000c101900 */
[----:B------:R-:W-:-:S05]  /*1520*/  IMAD.WIDE R124, R2, 0x4, R122 ;  /* 0x00000004027c7825 */ /* 0x000fca00078e027a */
[----:B------:R1:W5:Y:S02]  /*1530*/  LD.E R97, desc[UR16][R124.64] ;  /* 0x000000107c617980 */ /* 0x000364000c101900 */
[----:B-1----:R-:W-:-:S04]  /*1540*/  IMAD.WIDE R124, R3, 0x4, R122 ;  /* 0x00000004037c7825 */ /* 0x002fc800078e027a */
[--C-:B------:R-:W-:Y:S01]  /*1550*/  IMAD.WIDE R122, R2, 0x4, R120.reuse ;  /* 0x00000004027a7825 */ /* 0x100fe200078e0278 */
[----:B------:R-:W5:Y:S03]  /*1560*/  LD.E R95, desc[UR16][R124.64] ;  /* 0x000000107c5f7980 */ /* 0x000f66000c101900 */
[----:B------:R-:W-:Y:S01]  /*1570*/  IMAD.WIDE R120, R3, 0x4, R120 ;  /* 0x0000000403787825 */ /* 0x000fe200078e0278 */
[----:B------:R-:W5:Y:S04]  /*1580*/  LD.E R94, desc[UR16][R122.64] ;  /* 0x000000107a5e7980 */ /* 0x000f68000c101900 */
[----:B------:R-:W5:Y:S01]  /*1590*/  LD.E R92, desc[UR16][R120.64] ;  /* 0x00000010785c7980 */ /* 0x000f62000c101900 */
[----:B------:R-:W-:-:S04]  /*15a0*/  DEPBAR.LE SB0, 0x1 ;  /* 0x000080400000791a */ /* 0x000fc80000000000 */
[----:B------:R-:W-:-:S04]  /*15b0*/  UIADD3 UR4, UPT, UPT, UR4, 0x1, URZ ;  /* 0x0000000104047890 */ /* 0x000fc8000fffe0ff */
[----:B------:R-:W-:Y:S01]  /*15c0*/  UISETP.NE.AND UP0, UPT, UR4, UR12, UPT ;  /* 0x0000000c0400728c */ /* 0x000fe2000bf05270 */
[C---:B---3--:R-:W-:Y:S08]  /*15d0*/  HMMA.1684.F32.TF32 R68, R14.reuse, R116, R68 ;  /* 0x000000740e44723c */ /* 0x048ff00000085044 */
[C---:B------:R-:W-:Y:S08]  /*15e0*/  HMMA.1684.F32.TF32 R56, R14.reuse, R113, R56 ;  /* 0x000000710e38723c */ /* 0x040ff00000085038 */
[C---:B------:R-:W-:Y:S08]  /*15f0*/  HMMA.1684.F32.TF32 R44, R14.reuse, R112, R44 ;  /* 0x000000700e2c723c */ /* 0x040ff0000008502c */
[C---:B------:R-:W-:Y:S08]  /*1600*/  HMMA.1684.F32.TF32 R36, R14.reuse, R107, R36 ;  /* 0x0000006b0e24723c */ /* 0x040ff00000085024 */
[C---:B----4-:R-:W-:Y:S08]  /*1610*/  HMMA.1684.F32.TF32 R20, R14.reuse, R106, R20 ;  /* 0x0000006a0e14723c */ /* 0x050ff00000085014 */
[C---:B------:R-:W-:Y:S08]  /*1620*/  HMMA.1684.F32.TF32 R16, R14.reuse, R105, R16 ;  /* 0x000000690e10723c */ /* 0x040ff00000085010 */
[----:B--2---:R-:W-:Y:S08]  /*1630*/  HMMA.1684.F32.TF32 R52, R14, R118, R52 ;  /* 0x000000760e34723c */ /* 0x004ff00000085034 */
[C---:B------:R-:W-:Y:S08]  /*1640*/  HMMA.1684.F32.TF32 R60, R12.reuse, R116, R60 ;  /* 0x000000740c3c723c */ /* 0x040ff0000008503c */
[----:B------:R-:W-:Y:S08]  /*1650*/  HMMA.1684.F32.TF32 R64, R12, R118, R64 ;  /* 0x000000760c40723c */ /* 0x000ff00000085040 */
[-C--:B-----5:R-:W-:Y:S08]  /*1660*/  HMMA.1684.F32.TF32 R72, R14, R117.reuse, R72 ;  /* 0x000000750e48723c */ /* 0x0a0ff00000085048 */
[C---:B------:R-:W-:Y:S08]  /*1670*/  HMMA.1684.F32.TF32 R76, R12.reuse, R117, R76 ;  /* 0x000000750c4c723c */ /* 0x040ff0000008504c */
[C---:B------:R-:W-:Y:S08]  /*1680*/  HMMA.1684.F32.TF32 R40, R12.reuse, R113, R40 ;  /* 0x000000710c28723c */ /* 0x040ff00000085028 */
[C---:B------:R-:W-:Y:S08]  /*1690*/  HMMA.1684.F32.TF32 R48, R12.reuse, R112, R48 ;  /* 0x000000700c30723c */ /* 0x040ff00000085030 */
[C---:B------:R-:W-:Y:S08]  /*16a0*/  HMMA.1684.F32.TF32 R32, R12.reuse, R107, R32 ;  /* 0x0000006b0c20723c */ /* 0x040ff00000085020 */
[C---:B------:R-:W-:Y:S08]  /*16b0*/  HMMA.1684.F32.TF32 R28, R12.reuse, R106, R28 ;  /* 0x0000006a0c1c723c */ /* 0x040ff0000008501c */
[----:B------:R-:W-:Y:S08]  /*16c0*/  HMMA.1684.F32.TF32 R24, R12, R105, R24 ;  /* 0x000000690c18723c */ /* 0x000ff00000085018 */
[-C--:B------:R-:W-:Y:S08]  /*16d0*/  HMMA.1684.F32.TF32 R52, R10, R111.reuse, R52 ;  /* 0x0000006f0a34723c */ /* 0x080ff00000085034 */
        /* <DEDUP_REMOVED lines=30> */
[----:B------:R-:W-:Y:S01]  /*18c0*/  HMMA.1684.F32.TF32 R24, R4, R92, R24 ;  /* 0x0000005c0418723c */ /* 0x000fe20000085018 */
[----:B------:R-:W-:Y:S06]  /*18d0*/  BAR.SYNC.DEFER_BLOCKING 0x0 ;  /* 0x0000000000007b1d */ /* 0x000fec0000010000 */
[----:B------:R-:W-:-:S13]  /*18e0*/  BRA.U UP0, `(.L_x_3) ;  /* 0xfffffff100507547 */ /* 0x000fda000b83ffff */
.L_x_1:
[----:B------:R-:W1:Y:S01]  /*18f0*/  LDC.64 R12, c[0x0][0x398] ;  /* 0x0000e600ff0c7b82 */ /* 0x000e620000000a00 */
[----:B------:R-:W-:Y:S01]  /*1900*/  VIADD R2, R91, UR5 ;  /* 0x000000055b027c36 */ /* 0x000fe20008000000 */
[----:B------:R-:W-:Y:S01]  /*1910*/  BSSY.RECONVERGENT B2, `(.L_x_4) ;  /* 0x00000bf000027945 */ /* 0x000fe20003800200 */
[----:B------:R-:W-:-:S03]  /*1920*/  IMAD R93, R0, 0x80, R93 ;  /* 0x00000080005d7824 */ /* 0x000fc600078e025d */
[-C--:B-1----:R-:W-:Y:S01]  /*1930*/  ISETP.GE.AND P0, PT, R2, R13.reuse, PT ;  /* 0x0000000d0200720c */ /* 0x082fe20003f06270 */
[----:B------:R-:W-:Y:S01]  /*1940*/  IMAD.IADD R3, R12, 0x1, -R93 ;  /* 0x000000010c037824 */ /* 0x000fe200078e0a5d */
[C---:B------:R-:W-:Y:S01]  /*1950*/  LOP3.LUT P1, R81, R13.reuse, 0x7, RZ, 0xc0, !PT ;  /* 0x000000070d517812 */ /* 0x040fe2000782c0ff */
[----:B------:R-:W-:Y:S01]  /*1960*/  IMAD.IADD R80, R13, 0x1, -R2 ;  /* 0x000000010d507824 */ /* 0x000fe200078e0a02 */
[C---:B------:R-:W-:Y:S01]  /*1970*/  ISETP.GE.OR P0, PT, R93.reuse, R12, P0 ;  /* 0x0000000c5d00720c */ /* 0x040fe20000706670 */
[----:B------:R-:W-:Y:S01]  /*1980*/  IMAD R5, R93, R13, RZ ;  /* 0x0000000d5d057224 */ /* 0x000fe200078e02ff */
[C---:B------:R-:W-:Y:S02]  /*1990*/  VIMNMX R4, PT, PT, R3.reuse, 0x10, PT ;  /* 0x0000001003047848 */ /* 0x040fe40003fe0100 */
[----:B------:R-:W-:Y:S02]  /*19a0*/  VIMNMX R6, PT, PT, R80, 0x10, PT ;  /* 0x0000001050067848 */ /* 0x000fe40003fe0100 */
[----:B------:R-:W-:-:S02]  /*19b0*/  ISETP.GT.AND P1, PT, R3, 0xf, !P1 ;  /* 0x0000000f0300780c */ /* 0x000fc40004f24270 */
[----:B------:R-:W-:Y:S02]  /*19c0*/  VIMNMX R4, PT, PT, R4, 0x1, !PT ;  /* 0x0000000104047848 */ /* 0x000fe40007fe0100 */
[----:B------:R-:W-:-:S03]  /*19d0*/  VIMNMX R6, PT, PT, R6, 0x1, !PT ;  /* 0x0000000106067848 */ /* 0x000fc60007fe0100 */
[----:B------:R-:W-:Y:S06]  /*19e0*/  @P0 BRA `(.L_x_5) ;  /* 0x0000000800c40947 */ /* 0x000fec0003800000 */
[----:B------:R-:W-:-:S13]  /*19f0*/  ISETP.LT.OR P0, PT, R80, 0x10, !P1 ;  /* 0x000000105000780c */ /* 0x000fda0004f01670 */
[----:B------:R-:W-:Y:S05]  /*1a00*/  @P0 BRA `(.L_x_6) ;  /* 0x0000000000480947 */ /* 0x000fea0003800000 */
[----:B------:R-:W1:Y:S01]  /*1a10*/  S2R R0, SR_LANEID ;  /* 0x0000000000007919 */ /* 0x000e620000000000 */
[----:B------:R-:W2:Y:S01]  /*1a20*/  LDC.64 R8, c[0x0][0x390] ;  /* 0x0000e400ff087b82 */ /* 0x000ea20000000a00 */
[----:B------:R-:W-:Y:S01]  /*1a30*/  SHF.R.U32.HI R13, RZ, 0x1, R13 ;  /* 0x00000001ff0d7819 */ /* 0x000fe2000001160d */
[----:B------:R-:W-:Y:S01]  /*1a40*/  IMAD.MOV.U32 R11, RZ, RZ, RZ ;  /* 0x000000ffff0b7224 */ /* 0x000fe200078e00ff */
[----:B------:R-:W-:Y:S01]  /*1a50*/  IADD3 R7, PT, PT, R2, R5, RZ ;  /* 0x0000000502077210 */ /* 0x000fe20007ffe0ff */
[----:B------:R-:W-:Y:S05]  /*1a60*/  WARPSYNC.ALL ;  /* 0x0000000000007948 */ /* 0x000fea0003800000 */
[----:B--2---:R-:W-:Y:S01]  /*1a70*/  IMAD.WIDE R8, R7, 0x4, R8 ;  /* 0x0000000407087825 */ /* 0x004fe200078e0208 */
[----:B-1----:R-:W-:-:S02]  /*1a80*/  LOP3.LUT R10, R0, 0x3, RZ, 0xc0, !PT ;  /* 0x00000003000a7812 */ /* 0x002fc400078ec0ff */
[----:B------:R-:W-:-:S05]  /*1a90*/  SHF.R.U32.HI R0, RZ, 0x2, R0 ;  /* 0x00000002ff007819 */ /* 0x000fca0000011600 */
[----:B------:R-:W-:-:S03]  /*1aa0*/  IMAD.WIDE.U32 R10, R0, R13, R10 ;  /* 0x0000000d000a7225 */ /* 0x000fc600078e000a */
[----:B------:R-:W-:-:S04]  /*1ab0*/  LEA R8, P0, R10, R8, 0x3 ;  /* 0x000000080a087211 */ /* 0x000fc800078018ff */
[----:B------:R-:W-:-:S03]  /*1ac0*/  LEA.HI.X R9, R10, R9, R11, 0x3, P0 ;  /* 0x000000090a097211 */ /* 0x000fc600000f1c0b */
[----:B------:R-:W-:Y:S02]  /*1ad0*/  IMAD.WIDE.U32 R10, R13, 0x40, R8 ;  /* 0x000000400d0a7825 */ /* 0x000fe400078e0008 */
[----:B------:R1:W-:Y:S04]  /*1ae0*/  ST.E.64 desc[UR16][R8.64], R52 ;  /* 0x0000003408007985 */ /* 0x0003e8000c101b10 */
[----:B------:R1:W-:Y:S04]  /*1af0*/  ST.E.64 desc[UR16][R10.64], R54 ;  /* 0x000000360a007985 */ /* 0x0003e8000c101b10 */
[----:B------:R1:W-:Y:S04]  /*1b00*/  ST.E.64 desc[UR16][R8.64+0x20], R72 ;  /* 0x0000204808007985 */ /* 0x0003e8000c101b10 */
[----:B------:R1:W-:Y:S01]  /*1b10*/  ST.E.64 desc[UR16][R10.64+0x20], R74 ;  /* 0x0000204a0a007985 */ /* 0x0003e2000c101b10 */
[----:B------:R-:W-:Y:S05]  /*1b20*/  BRA `(.L_x_5) ;  /* 0x0000000800747947 */ /* 0x000fea0003800000 */
.L_x_6:
[----:B------:R-:W1:Y:S01]  /*1b30*/  S2R R0, SR_LANEID ;  /* 0x0000000000007919 */ /* 0x000e620000000000 */
[----:B------:R-:W-:Y:S01]  /*1b40*/  IMAD.MOV.U32 R9, RZ, RZ, RZ ;  /* 0x000000ffff097224 */ /* 0x000fe200078e00ff */
[----:B------:R-:W-:Y:S05]  /*1b50*/  WARPSYNC.ALL ;  /* 0x0000000000007948 */ /* 0x000fea0003800000 */
[----:B-1----:R-:W-:Y:S02]  /*1b60*/  LOP3.LUT R8, R0, 0x3, RZ, 0xc0, !PT ;  /* 0x0000000300087812 */ /* 0x002fe400078ec0ff */
[----:B------:R-:W-:-:S05]  /*1b70*/  SHF.R.U32.HI R7, RZ, 0x2, R0 ;  /* 0x00000002ff077819 */ /* 0x000fca0000011600 */
[----:B------:R-:W-:-:S03]  /*1b80*/  IMAD.WIDE.U32 R8, R7, 0x8, R8 ;  /* 0x0000000807087825 */ /* 0x000fc600078e0008 */
[----:B------:R-:W-:-:S04]  /*1b90*/  LEA R10, P0, R8, UR13, 0x3 ;  /* 0x0000000d080a7c11 */ /* 0x000fc8000f8018ff */
[----:B------:R-:W-:Y:S02]  /*1ba0*/  LEA.HI.X R11, R8, UR14, R9, 0x3, P0 ;  /* 0x0000000e080b7c11 */ /* 0x000fe400080f1c09 */
[----:B------:R-:W-:-:S03]  /*1bb0*/  ISETP.GE.AND P0, PT, R3, 0x1, PT ;  /* 0x000000010300780c */ /* 0x000fc60003f06270 */
[----:B------:R1:W-:Y:S04]  /*1bc0*/  ST.E.64 desc[UR16][R10.64], R52 ;  /* 0x000000340a007985 */ /* 0x0003e8000c101b10 */
[----:B------:R1:W-:Y:S04]  /*1bd0*/  ST.E.64 desc[UR16][R10.64+0x200], R54 ;  /* 0x000200360a007985 */ /* 0x0003e8000c101b10 */
[----:B------:R1:W-:Y:S04]  /*1be0*/  ST.E.64 desc[UR16][R10.64+0x20], R72 ;  /* 0x000020480a007985 */ /* 0x0003e8000c101b10 */
[----:B------:R1:W-:Y:S01]  /*1bf0*/  ST.E.64 desc[UR16][R10.64+0x220], R74 ;  /* 0x0002204a0a007985 */ /* 0x0003e2000c101b10 */
[----:B------:R-:W-:Y:S05]  /*1c00*/  @!P0 BRA `(.L_x_5) ;  /* 0x00000008003c8947 */ /* 0x000fea0003800000 */
[C---:B------:R-:W-:Y:S01]  /*1c10*/  LOP3.LUT R89, R6.reuse, 0x3, RZ, 0xc0, !PT ;  /* 0x0000000306597812 */ /* 0x040fe200078ec0ff */
[----:B------:R-:W-:Y:S01]  /*1c20*/  IMAD.MOV.U32 R84, RZ, RZ, RZ ;  /* 0x000000ffff547224 */ /* 0x000fe200078e00ff */
[----:B------:R-:W-:-:S07]  /*1c30*/  LOP3.LUT R7, R6, 0x1c, RZ, 0xc0, !PT ;  /* 0x0000001c06077812 */ /* 0x000fce00078ec0ff */
.L_x_21:
[----:B------:R-:W-:Y:S01]  /*1c40*/  ISETP.GE.AND P0, PT, R80, 0x1, PT ;  /* 0x000000015000780c */ /* 0x000fe20003f06270 */
[----:B------:R-:W-:-:S12]  /*1c50*/  BSSY.RECONVERGENT B1, `(.L_x_7) ;  /* 0x0000087000017945 */ /* 0x000fd80003800200 */
[----:B-1234-:R-:W-:Y:S05]  /*1c60*/  @!P0 BRA `(.L_x_8) ;  /* 0x0000000800148947 */ /* 0x01efea0003800000 */
[----:B------:R-:W2:Y:S01]  /*1c70*/  LDCU UR4, c[0x0][0x39c] ;  /* 0x00007380ff0477ac */ /* 0x000ea20008000800 */
[----:B------:R-:W-:Y:S01]  /*1c80*/  ISETP.GE.AND P0, PT, R80, 0x4, PT ;  /* 0x000000045000780c */ /* 0x000fe20003f06270 */
[----:B------:R-:W-:Y:S01]  /*1c90*/  IMAD.IADD R85, R93, 0x1, R84 ;  /* 0x000000015d557824 */ /* 0x000fe200078e0254 */
[----:B------:R-:W-:Y:S01]  /*1ca0*/  BSSY.RECONVERGENT B0, `(.L_x_9) ;  /* 0x000006f000007945 */ /* 0x000fe20003800200 */
[----:B------:R-:W-:Y:S01]  /*1cb0*/  SHF.L.U32 R0, R84, 0x4, RZ ;  /* 0x0000000454007819 */ /* 0x000fe200000006ff */
[----:B-1----:R-:W-:Y:S02]  /*1cc0*/  IMAD.MOV.U32 R73, RZ, RZ, RZ ;  /* 0x000000ffff497224 */ /* 0x002fe400078e00ff */
[----:B--2---:R-:W-:-:S07]  /*1cd0*/  IMAD R85, R85, UR4, R2 ;  /* 0x0000000455557c24 */ /* 0x004fce000f8e0202 */
[----:B------:R-:W-:Y:S05]  /*1ce0*/  @!P0 BRA `(.L_x_10) ;  /* 0x0000000400a88947 */ /* 0x000fea0003800000 */
[----:B------:R-:W1:Y:S01]  /*1cf0*/  LDC.64 R82, c[0x0][0x390] ;  /* 0x0000e400ff527b82 */ /* 0x000e620000000a00 */
[----:B------:R-:W-:Y:S01]  /*1d00*/  ISETP.GT.AND P0, PT, R7, RZ, PT ;  /* 0x000000ff0700720c */ /* 0x000fe20003f04270 */
[----:B------:R-:W-:Y:S01]  /*1d10*/  BSSY.RELIABLE B3, `(.L_x_11) ;  /* 0x0000058000037945 */ /* 0x000fe20003800100 */
[----:B------:R-:W-:-:S11]  /*1d20*/  IMAD.MOV.U32 R88, RZ, RZ, RZ ;  /* 0x000000ffff587224 */ /* 0x000fd600078e00ff */
[----:B------:R-:W-:Y:S05]  /*1d30*/  @!P0 BRA `(.L_x_12) ;  /* 0x0000000400548947 */ /* 0x000fea0003800000 */
[----:B------:R-:W-:Y:S01]  /*1d40*/  IMAD.IADD R8, R7, 0x1, -R88 ;  /* 0x0000000107087824 */ /* 0x000fe200078e0a58 */
[----:B------:R-:W-:Y:S01]  /*1d50*/  BSSY.RECONVERGENT B4, `(.L_x_13) ;  /* 0x0000034000047945 */ /* 0x000fe20003800200 */
[----:B------:R-:W-:-:S03]  /*1d60*/  PLOP3.LUT P0, PT, PT, PT, PT, 0x80, 0x8 ;  /* 0x000000000008781c */ /* 0x000fc60003f0f070 */
[----:B------:R-:W-:-:S13]  /*1d70*/  ISETP.GT.AND P2, PT, R8, 0xc, PT ;  /* 0x0000000c0800780c */ /* 0x000fda0003f44270 */
[----:B------:R-:W-:Y:S05]  /*1d80*/  @!P2 BRA `(.L_x_14) ;  /* 0x0000000000c0a947 */ /* 0x000fea0003800000 */
[----:B------:R-:W2:Y:S01]  /*1d90*/  LDC.64 R86, c[0x0][0x390] ;  /* 0x0000e400ff567b82 */ /* 0x000ea20000000a00 */
[----:B------:R-:W-:Y:S01]  /*1da0*/  BSSY.RECONVERGENT B5, `(.L_x_15) ;  /* 0x000002d000057945 */ /* 0x000fe20003800200 */
[----:B------:R-:W-:Y:S01]  /*1db0*/  PLOP3.LUT P0, PT, PT, PT, PT, 0x8, 0x80 ;  /* 0x000000000080781c */ /* 0x000fe20003f0e170 */
[----:B------:R-:W-:-:S12]  /*1dc0*/  VIADD R101, R7, 0xfffffff4 ;  /* 0xfffffff407657836 */ /* 0x000fd80000000000 */
.L_x_16:
[----:B------:R-:W-:Y:S01]  /*1dd0*/  VIADD R92, R88, 0x4 ;  /* 0x00000004585c7836 */ /* 0x000fe20000000000 */
[----:B---3--:R-:W-:Y:S01]  /*1de0*/  IADD3 R8, PT, PT, R0, R88, RZ ;  /* 0x0000005800087210 */ /* 0x008fe20007ffe0ff */
[C---:B------:R-:W-:Y:S02]  /*1df0*/  VIADD R96, R88.reuse, 0x8 ;  /* 0x0000000858607836 */ /* 0x040fe40000000000 */
[----:B------:R-:W-:Y:S01]  /*1e00*/  VIADD R98, R88, 0xc ;  /* 0x0000000c58627836 */ /* 0x000fe20000000000 */
[----:B------:R-:W-:Y:S01]  /*1e10*/  LEA R8, R8, UR24, 0x2 ;  /* 0x0000001808087c11 */ /* 0x000fe2000f8e10ff */
[C---:B------:R-:W-:Y:S01]  /*1e20*/  IMAD.IADD R12, R0.reuse, 0x1, R92 ;  /* 0x00000001000c7824 */ /* 0x040fe200078e025c */
[C---:B------:R-:W-:Y:S01]  /*1e30*/  IADD3 R52, PT, PT, R0.reuse, R96, RZ ;  /* 0x0000006000347210 */ /* 0x040fe20007ffe0ff */
[----:B------:R-:W-:-:S03]  /*1e40*/  IMAD.IADD R53, R0, 0x1, R98 ;  /* 0x0000000100357824 */ /* 0x000fc600078e0262 */
[----:B------:R-:W-:Y:S01]  /*1e50*/  LEA R12, R12, UR24, 0x2 ;  /* 0x000000180c0c7c11 */ /* 0x000fe2000f8e10ff */
[----:B------:R-:W3:Y:S01]  /*1e60*/  LDL.128 R8, [R8] ;  /* 0x0000000008087983 */ /* 0x000ee20000100c00 */
[----:B------:R-:W-:Y:S02]  /*1e70*/  LEA R52, R52, UR24, 0x2 ;  /* 0x0000001834347c11 */ /* 0x000fe4000f8e10ff */
[----:B------:R-:W-:Y:S02]  /*1e80*/  LEA R72, R53, UR24, 0x2 ;  /* 0x0000001835487c11 */ /* 0x000fe4000f8e10ff */
[----:B------:R-:W4:Y:S04]  /*1e90*/  LDL.128 R12, [R12] ;  /* 0x000000000c0c7983 */ /* 0x000f280000100c00 */
[----:B------:R-:W5:Y:S04]  /*1ea0*/  LDL.128 R52, [R52] ;  /* 0x0000000034347983 */ /* 0x000f680000100c00 */
[----:B------:R-:W5:Y:S01]  /*1eb0*/  LDL.128 R72, [R72] ;  /* 0x0000000048487983 */ /* 0x000f620000100c00 */
[C---:B------:R-:W-:Y:S01]  /*1ec0*/  IMAD.IADD R91, R85.reuse, 0x1, R88 ;  /* 0x00000001555b7824 */ /* 0x040fe200078e0258 */
[C---:B------:R-:W-:Y:S01]  /*1ed0*/  IADD3 R99, PT, PT, R85.reuse, R98, RZ ;  /* 0x0000006255637210 */ /* 0x040fe20007ffe0ff */
[----:B------:R-:W-:-:S02]  /*1ee0*/  IMAD.IADD R95, R85, 0x1, R92 ;  /* 0x00000001555f7824 */ /* 0x000fc400078e025c */
[----:B------:R-:W-:Y:S02]  /*1ef0*/  IMAD.IADD R97, R85, 0x1, R96 ;  /* 0x0000000155617824 */ /* 0x000fe400078e0260 */
[----:B--2---:R-:W-:-:S04]  /*1f00*/  IMAD.WIDE R90, R91, 0x4, R86 ;  /* 0x000000045b5a7825 */ /* 0x004fc800078e0256 */
[----:B------:R-:W-:-:S04]  /*1f10*/  IMAD.WIDE R94, R95, 0x4, R86 ;  /* 0x000000045f5e7825 */ /* 0x000fc800078e0256 */
[----:B------:R-:W-:-:S04]  /*1f20*/  IMAD.WIDE R96, R97, 0x4, R86 ;  /* 0x0000000461607825 */ /* 0x000fc800078e0256 */
[----:B------:R-:W-:-:S04]  /*1f30*/  IMAD.WIDE R98, R99, 0x4, R86 ;  /* 0x0000000463627825 */ /* 0x000fc800078e0256 */
[----:B------:R-:W-:-:S05]  /*1f40*/  VIADD R88, R88, 0x10 ;  /* 0x0000001058587836 */ /* 0x000fca0000000000 */
[----:B------:R-:W-:Y:S01]  /*1f50*/  ISETP.GE.AND P2, PT, R88, R101, PT ;  /* 0x000000655800720c */ /* 0x000fe20003f46270 */
[----:B---3--:R3:W-:Y:S04]  /*1f60*/  STG.E desc[UR16][R90.64], R8 ;  /* 0x000000085a007986 */ /* 0x0087e8000c101910 */
[----:B------:R3:W-:Y:S04]  /*1f70*/  STG.E desc[UR16][R90.64+0x4], R9 ;  /* 0x000004095a007986 */ /* 0x0007e8000c101910 */
[----:B------:R3:W-:Y:S04]  /*1f80*/  STG.E desc[UR16][R90.64+0x8], R10 ;  /* 0x0000080a5a007986 */ /* 0x0007e8000c101910 */
[----:B------:R3:W-:Y:S04]  /*1f90*/  STG.E desc[UR16][R90.64+0xc], R11 ;  /* 0x00000c0b5a007986 */ /* 0x0007e8000c101910 */
[----:B----4-:R3:W-:Y:S04]  /*1fa0*/  STG.E desc[UR16][R94.64], R12 ;  /* 0x0000000c5e007986 */ /* 0x0107e8000c101910 */
[----:B------:R3:W-:Y:S04]  /*1fb0*/  STG.E desc[UR16][R94.64+0x4], R13 ;  /* 0x0000040d5e007986 */ /* 0x0007e8000c101910 */
[----:B------:R3:W-:Y:S04]  /*1fc0*/  STG.E desc[UR16][R94.64+0x8], R14 ;  /* 0x0000080e5e007986 */ /* 0x0007e8000c101910 */
[----:B------:R3:W-:Y:S04]  /*1fd0*/  STG.E desc[UR16][R94.64+0xc], R15 ;  /* 0x00000c0f5e007986 */ /* 0x0007e8000c101910 */
[----:B-----5:R3:W-:Y:S04]  /*1fe0*/  STG.E desc[UR16][R96.64], R52 ;  /* 0x0000003460007986 */ /* 0x0207e8000c101910 */
[----:B------:R3:W-:Y:S04]  /*1ff0*/  STG.E desc[UR16][R96.64+0x4], R53 ;  /* 0x0000043560007986 */ /* 0x0007e8000c101910 */
[----:B------:R3:W-:Y:S04]  /*2000*/  STG.E desc[UR16][R96.64+0x8], R54 ;  /* 0x0000083660007986 */ /* 0x0007e8000c101910 */
[----:B------:R3:W-:Y:S04]  /*2010*/  STG.E desc[UR16][R96.64+0xc], R55 ;  /* 0x00000c3760007986 */ /* 0x0007e8000c101910 */
[----:B------:R3:W-:Y:S04]  /*2020*/  STG.E desc[UR16][R98.64], R72 ;  /* 0x0000004862007986 */ /* 0x0007e8000c101910 */
[----:B------:R3:W-:Y:S04]  /*2030*/  STG.E desc[UR16][R98.64+0x4], R73 ;  /* 0x0000044962007986 */ /* 0x0007e8000c101910 */
[----:B------:R3:W-:Y:S04]  /*2040*/  STG.E desc[UR16][R98.64+0x8], R74 ;  /* 0x0000084a62007986 */ /* 0x0007e8000c101910 */
[----:B------:R3:W-:Y:S01]  /*2050*/  STG.E desc[UR16][R98.64+0xc], R75 ;  /* 0x00000c4b62007986 */ /* 0x0007e2000c101910 */
[----:B------:R-:W-:Y:S05]  /*2060*/  @!P2 BRA `(.L_x_16) ;  /* 0xfffffffc0058a947 */ /* 0x000fea000383ffff */
[----:B------:R-:W-:Y:S05]  /*2070*/  BSYNC.RECONVERGENT B5 ;  /* 0x0000000000057941 */ /* 0x000fea0003800200 */
.L_x_15:
[----:B---3--:R-:W-:-:S07]  /*2080*/  IMAD.MOV.U32 R73, RZ, RZ, R7 ;  /* 0x000000ffff497224 */ /* 0x008fce00078e0007 */
.L_x_14:
[----:B------:R-:W-:Y:S05]  /*2090*/  BSYNC.RECONVERGENT B4 ;  /* 0x0000000000047941 */ /* 0x000fea0003800200 */
.L_x_13:
[----:B------:R-:W-:Y:S01]  /*20a0*/  IMAD.IADD R8, R7, 0x1, -R88 ;  /* 0x0000000107087824 */ /* 0x000fe200078e0a58 */
[----:B------:R-:W-:Y:S04]  /*20b0*/  BSSY.RECONVERGENT B4, `(.L_x_17) ;  /* 0x000001a000047945 */ /* 0x000fe80003800200 */
[----:B------:R-:W-:-:S13]  /*20c0*/  ISETP.GT.AND P2, PT, R8, 0x4, PT ;  /* 0x000000040800780c */ /* 0x000fda0003f44270 */
[----:B------:R-:W-:Y:S05]  /*20d0*/  @!P2 BRA `(.L_x_18) ;  /* 0x00000000005ca947 */ /* 0x000fea0003800000 */
[----:B------:R-:W-:Y:S01]  /*20e0*/  IMAD.IADD R8, R0, 0x1, R88 ;  /* 0x0000000100087824 */ /* 0x000fe200078e0258 */
[----:B------:R-:W-:Y:S01]  /*20f0*/  IADD3 R52, PT, PT, R88, 0x4, RZ ;  /* 0x0000000458347810 */ /* 0x000fe20007ffe0ff */
[----:B------:R-:W2:Y:S03]  /*2100*/  LDC.64 R54, c[0x0][0x390] ;  /* 0x0000e400ff367b82 */ /* 0x000ea60000000a00 */
[----:B------:R-:W-:Y:S01]  /*2110*/  LEA R12, R8, UR24, 0x2 ;  /* 0x00000018080c7c11 */ /* 0x000fe2000f8e10ff */
[----:B------:R-:W-:-:S05]  /*2120*/  IMAD.IADD R8, R0, 0x1, R52 ;  /* 0x0000000100087824 */ /* 0x000fca00078e0234 */
[----:B------:R-:W-:Y:S01]  /*2130*/  LEA R8, R8, UR24, 0x2 ;  /* 0x0000001808087c11 */ /* 0x000fe2000f8e10ff */
[----:B------:R-:W3:Y:S05]  /*2140*/  LDL.128 R12, [R12] ;  /* 0x000000000c0c7983 */ /* 0x000eea0000100c00 */
[----:B------:R-:W4:Y:S01]  /*2150*/  LDL.128 R8, [R8] ;  /* 0x0000000008087983 */ /* 0x000f220000100c00 */
[C---:B------:R-:W-:Y:S01]  /*2160*/  IMAD.IADD R53, R85.reuse, 0x1, R88 ;  /* 0x0000000155357824 */ /* 0x040fe200078e0258 */
[----:B------:R-:W-:Y:S01]  /*2170*/  PLOP3.LUT P0, PT, PT, PT, PT, 0x8, 0x80 ;  /* 0x000000000080781c */ /* 0x000fe20003f0e170 */
[----:B------:R-:W-:Y:S01]  /*2180*/  IMAD.IADD R73, R85, 0x1, R52 ;  /* 0x0000000155497824 */ /* 0x000fe200078e0234 */
[----:B------:R-:W-:Y:S01]  /*2190*/  IADD3 R88, PT, PT, R88, 0x8, RZ ;  /* 0x0000000858587810 */ /* 0x000fe20007ffe0ff */
[----:B--2---:R-:W-:-:S04]  /*21a0*/  IMAD.WIDE R52, R53, 0x4, R54 ;  /* 0x0000000435347825 */ /* 0x004fc800078e0236 */
[----:B------:R-:W-:-:S04]  /*21b0*/  IMAD.WIDE R54, R73, 0x4, R54 ;  /* 0x0000000449367825 */ /* 0x000fc800078e0236 */
[----:B------:R-:W-:Y:S01]  /*21c0*/  IMAD.MOV.U32 R73, RZ, RZ, R7 ;  /* 0x000000ffff497224 */ /* 0x000fe200078e0007 */
[----:B---3--:R2:W-:Y:S04]  /*21d0*/  STG.E desc[UR16][R52.64], R12 ;  /* 0x0000000c34007986 */ /* 0x0085e8000c101910 */
[----:B------:R2:W-:Y:S04]  /*21e0*/  STG.E desc[UR16][R52.64+0x4], R13 ;  /* 0x0000040d34007986 */ /* 0x0005e8000c101910 */
[----:B------:R2:W-:Y:S04]  /*21f0*/  STG.E desc[UR16][R52.64+0x8], R14 ;  /* 0x0000080e34007986 */ /* 0x0005e8000c101910 */
[----:B------:R2:W-:Y:S04]  /*2200*/  STG.E desc[UR16][R52.64+0xc], R15 ;  /* 0x00000c0f34007986 */ /* 0x0005e8000c101910 */
[----:B----4-:R2:W-:Y:S04]  /*2210*/  STG.E desc[UR16][R54.64], R8 ;  /* 0x0000000836007986 */ /* 0x0105e8000c101910 */
[----:B------:R2:W-:Y:S04]  /*2220*/  STG.E desc[UR16][R54.64+0x4], R9 ;  /* 0x0000040936007986 */ /* 0x0005e8000c101910 */
[----:B------:R2:W-:Y:S04]  /*2230*/  STG.E desc[UR16][R54.64+0x8], R10 ;  /* 0x0000080a36007986 */ /* 0x0005e8000c101910 */
[----:B------:R2:W-:Y:S02]  /*2240*/  STG.E desc[UR16][R54.64+0xc], R11 ;  /* 0x00000c0b36007986 */ /* 0x0005e4000c101910 */
.L_x_18:
[----:B------:R-:W-:Y:S05]  /*2250*/  BSYNC.RECONVERGENT B4 ;  /* 0x0000000000047941 */ /* 0x000fea0003800200 */
.L_x_17:
[----:B------:R-:W-:-:S13]  /*2260*/  ISETP.NE.OR P0, PT, R88, R7, P0 ;  /* 0x000000075800720c */ /* 0x000fda0000705670 */
[----:B------:R-:W-:Y:S05]  /*2270*/  @!P0 BREAK.RELIABLE B3 ;  /* 0x0000000000038942 */ /* 0x000fea0003800100 */
[----:B------:R-:W-:Y:S05]  /*2280*/  @!P0 BRA `(.L_x_10) ;  /* 0x0000000000408947 */ /* 0x000fea0003800000 */
.L_x_12:
[----:B------:R-:W-:Y:S05]  /*2290*/  BSYNC.RELIABLE B3 ;  /* 0x0000000000037941 */ /* 0x000fea0003800100 */
.L_x_11:
[----:B------:R-:W-:Y:S01]  /*22a0*/  BSSY.RECONVERGENT B3, `(.L_x_19) ;  /* 0x000000d000037945 */ /* 0x000fe20003800200 */
.L_x_20:
[----:B--23--:R-:W-:-:S05]  /*22b0*/  IMAD.IADD R8, R0, 0x1, R88 ;  /* 0x0000000100087824 */ /* 0x00cfca00078e0258 */
[----:B------:R-:W-:-:S06]  /*22c0*/  LEA R8, R8, UR24, 0x2 ;  /* 0x0000001808087c11 */ /* 0x000fcc000f8e10ff */
[----:B------:R-:W2:Y:S01]  /*22d0*/  LDL.128 R8, [R8] ;  /* 0x0000000008087983 */ /* 0x000ea20000100c00 */
[----:B------:R-:W-:Y:S02]  /*22e0*/  IMAD.IADD R13, R85, 0x1, R88 ;  /* 0x00000001550d7824 */ /* 0x000fe400078e0258 */
[----:B------:R-:W-:Y:S02]  /*22f0*/  VIADD R88, R88, 0x4 ;  /* 0x0000000458587836 */ /* 0x000fe40000000000 */
[----:B-1----:R-:W-:-:S03]  /*2300*/  IMAD.WIDE R12, R13, 0x4, R82 ;  /* 0x000000040d0c7825 */ /* 0x002fc600078e0252 */
[----:B------:R-:W-:Y:S02]  /*2310*/  ISETP.NE.AND P0, PT, R88, R7, PT ;  /* 0x000000075800720c */ /* 0x000fe40003f05270 */
[----:B--2---:R3:W-:Y:S04]  /*2320*/  STG.E desc[UR16][R12.64], R8 ;  /* 0x000000080c007986 */ /* 0x0047e8000c101910 */
[----:B------:R3:W-:Y:S04]  /*2330*/  STG.E desc[UR16][R12.64+0x4], R9 ;  /* 0x000004090c007986 */ /* 0x0007e8000c101910 */
[----:B------:R3:W-:Y:S04]  /*2340*/  STG.E desc[UR16][R12.64+0x8], R10 ;  /* 0x0000080a0c007986 */ /* 0x0007e8000c101910 */
[----:B------:R3:W-:Y:S01]  /*2350*/  STG.E desc[UR16][R12.64+0xc], R11 ;  /* 0x00000c0b0c007986 */ /* 0x0007e2000c101910 */
[----:B------:R-:W-:Y:S05]  /*2360*/  @P0 BRA `(.L_x_20) ;  /* 0xfffffffc00d00947 */ /* 0x000fea000383ffff */
[----:B------:R-:W-:Y:S05]  /*2370*/  BSYNC.RECONVERGENT B3 ;  /* 0x0000000000037941 */ /* 0x000fea0003800200 */
.L_x_19:
[----:B------:R-:W-:-:S07]  /*2380*/  IMAD.MOV.U32 R73, RZ, RZ, R7 ;  /* 0x000000ffff497224 */ /* 0x000fce00078e0007 */
.L_x_10:
[----:B------:R-:W-:Y:S05]  /*2390*/  BSYNC.RECONVERGENT B0 ;  /* 0x0000000000007941 */ /* 0x000fea0003800200 */
.L_x_9:
[----:B------:R-:W-:-:S13]  /*23a0*/  ISETP.NE.AND P0, PT, R89, RZ, PT ;  /* 0x000000ff5900720c */ /* 0x000fda0003f05270 */
[----:B------:R-:W-:Y:S05]  /*23b0*/  @!P0 BRA `(.L_x_8) ;  /* 0x0000000000408947 */ /* 0x000fea0003800000 */
[----:B--23--:R-:W-:-:S04]  /*23c0*/  IADD3 R8, PT, PT, R0, R73, RZ ;  /* 0x0000004900087210 */ /* 0x00cfc80007ffe0ff */
[----:B------:R-:W-:Y:S02]  /*23d0*/  LEA R10, R8, UR24, 0x2 ;  /* 0x00000018080a7c11 */ /* 0x000fe4000f8e10ff */
[----:B------:R-:W2:Y:S03]  /*23e0*/  LDC.64 R8, c[0x0][0x390] ;  /* 0x0000e400ff087b82 */ /* 0x000ea60000000a00 */
[----:B------:R-:W3:Y:S01]  /*23f0*/  LDL R11, [R10] ;  /* 0x000000000a0b7983 */ /* 0x000ee20000100800 */
[----:B------:R-:W-:Y:S01]  /*2400*/  IMAD.IADD R85, R85, 0x1, R73 ;  /* 0x0000000155557824 */ /* 0x000fe200078e0249 */
[----:B------:R-:W-:-:S03]  /*2410*/  ISETP.NE.AND P0, PT, R89, 0x1, PT ;  /* 0x000000015900780c */ /* 0x000fc60003f05270 */
[----:B--2---:R-:W-:-:S05]  /*2420*/  IMAD.WIDE R8, R85, 0x4, R8 ;  /* 0x0000000455087825 */ /* 0x004fca00078e0208 */
[----:B---3--:R4:W-:Y:S05]  /*2430*/  STG.E desc[UR16][R8.64], R11 ;  /* 0x0000000b08007986 */ /* 0x0089ea000c101910 */
[----:B------:R-:W-:Y:S05]  /*2440*/  @!P0 BRA `(.L_x_8) ;  /* 0x00000000001c8947 */ /* 0x000fea0003800000 */
[----:B------:R-:W-:-:S04]  /*2450*/  IMAD.IADD R0, R0, 0x1, R73 ;  /* 0x0000000100007824 */ /* 0x000fc800078e0249 */
[----:B------:R-:W-:-:S05]  /*2460*/  IMAD.U32 R0, R0, 0x4, R1 ;  /* 0x0000000400007824 */ /* 0x000fca00078e0001 */
[----:B----4-:R-:W2:Y:S04]  /*2470*/  LDL R11, [R0+0x4] ;  /* 0x00000400000b7983 */ /* 0x010ea80000100800 */
[----:B------:R-:W3:Y:S01]  /*2480*/  LDL R13, [R0+0x8] ;  /* 0x00000800000d7983 */ /* 0x000ee20000100800 */
[----:B------:R-:W-:-:S03]  /*2490*/  ISETP.NE.AND P0, PT, R89, 0x2, PT ;  /* 0x000000025900780c */ /* 0x000fc60003f05270 */
[----:B--2---:R2:W-:Y:S10]  /*24a0*/  STG.E desc[UR16][R8.64+0x4], R11 ;  /* 0x0000040b08007986 */ /* 0x0045f4000c101910 */
[----:B---3--:R2:W-:Y:S02]  /*24b0*/  @P0 STG.E desc[UR16][R8.64+0x8], R13 ;  /* 0x0000080d08000986 */ /* 0x0085e4000c101910 */
.L_x_8:
[----:B------:R-:W-:Y:S05]  /*24c0*/  BSYNC.RECONVERGENT B1 ;  /* 0x0000000000017941 */ /* 0x000fea0003800200 */
.L_x_7:
[----:B------:R-:W-:-:S05]  /*24d0*/  VIADD R84, R84, 0x1 ;  /* 0x0000000154547836 */ /* 0x000fca0000000000 */
[----:B------:R-:W-:-:S13]  /*24e0*/  ISETP.NE.AND P0, PT, R84, R4, PT ;  /* 0x000000045400720c */ /* 0x000fda0003f05270 */
[----:B------:R-:W-:Y:S05]  /*24f0*/  @P0 BRA `(.L_x_21) ;  /* 0xfffffff400d00947 */ /* 0x000fea000383ffff */
.L_x_5:
[----:B------:R-:W-:Y:S05]  /*2500*/  BSYNC.RECONVERGENT B2 ;  /* 0x0000000000027941 */ /* 0x000fea0003800200 */
.L_x_4:
[----:B--2---:R-:W2:Y:S01]  /*2510*/  LDC.64 R14, c[0x0][0x398] ;  /* 0x0000e600ff0e7b82 */ /* 0x004ea20000000a00 */
[----:B-1-34-:R-:W-:Y:S01]  /*2520*/  IADD3 R8, PT, PT, R2, 0x10, RZ ;  /* 0x0000001002087810 */ /* 0x01afe20007ffe0ff */
[----:B------:R-:W-:Y:S01]  /*2530*/  VIADD R73, R80, 0xfffffff0 ;  /* 0xfffffff050497836 */ /* 0x000fe20000000000 */
[----:B------:R-:W-:Y:S01]  /*2540*/  IADD3 R72, P2, PT, R2, R5, RZ ;  /* 0x0000000502487210 */ /* 0x000fe20007f5e0ff */
[----:B------:R-:W-:Y:S01]  /*2550*/  BSSY.RECONVERGENT B4, `(.L_x_22) ;  /* 0x00000bc000047945 */ /* 0x000fe20003800200 */
[----:B------:R-:W-:Y:S02]  /*2560*/  SHF.R.S32.HI R10, RZ, 0x1f, R2 ;  /* 0x0000001fff0a7819 */ /* 0x000fe40000011402 */
[----:B------:R-:W-:Y:S01]  /*2570*/  VIMNMX R7, PT, PT, R73, 0x10, PT ;  /* 0x0000001049077848 */ /* 0x000fe20003fe0100 */
[----:B------:R-:W1:Y:S01]  /*2580*/  LDC.64 R12, c[0x0][0x390] ;  /* 0x0000e400ff0c7b82 */ /* 0x000e620000000a00 */
[----:B------:R-:W-:Y:S02]  /*2590*/  LEA.HI.X.SX32 R0, R5, R10, 0x1, P2 ;  /* 0x0000000a05007211 */ /* 0x000fe400010f0eff */
[----:B------:R-:W-:-:S02]  /*25a0*/  VIMNMX R7, PT, PT, R7, 0x1, !PT ;  /* 0x0000000107077848 */ /* 0x000fc40007fe0100 */
[----:B--2---:R-:W-:-:S04]  /*25b0*/  ISETP.GE.AND P0, PT, R8, R15, PT ;  /* 0x0000000f0800720c */ /* 0x004fc80003f06270 */
[----:B------:R-:W-:Y:S02]  /*25c0*/  ISETP.GE.OR P0, PT, R93, R14, P0 ;  /* 0x0000000e5d00720c */ /* 0x000fe40000706670 */
[----:B-1----:R-:W-:-:S04]  /*25d0*/  LEA R11, P3, R72, R12, 0x2 ;  /* 0x0000000c480b7211 */ /* 0x002fc800078610ff */
[----:B------:R-:W-:-:S07]  /*25e0*/  LEA.HI.X R72, R72, R13, R0, 0x2, P3 ;  /* 0x0000000d48487211 */ /* 0x000fce00018f1400 */
[----:B------:R-:W-:Y:S05]  /*25f0*/  @P0 BRA `(.L_x_23) ;  /* 0x0000000800c40947 */ /* 0x000fea0003800000 */
[----:B------:R-:W-:-:S05]  /*2600*/  IMAD.IADD R87, R15, 0x1, -R8 ;  /* 0x000000010f577824 */ /* 0x000fca00078e0a08 */
[----:B------:R-:W-:-:S13]  /*2610*/  ISETP.GT.AND P0, PT, R87, 0xf, PT ;  /* 0x0000000f5700780c */ /* 0x000fda0003f04270 */
[----:B------:R-:W-:Y:S05]  /*2620*/  @P1 BRA P0, `(.L_x_24) ;  /* 0x0000000800801947 */ /* 0x000fea0000000000 */
        /* <DEDUP_REMOVED lines=14> */
[----:B------:R-:W-:Y:S01]  /*2710*/  BSSY.RECONVERGENT B3, `(.L_x_25) ;  /* 0x0000090000037945 */ /* 0x000fe20003800200 */
[C---:B------:R-:W-:Y:S01]  /*2720*/  LOP3.LUT R92, R7.reuse, 0x3, RZ, 0xc0, !PT ;  /* 0x00000003075c7812 */ /* 0x040fe200078ec0ff */
[----:B------:R-:W-:Y:S01]  /*2730*/  IMAD.MOV.U32 R82, RZ, RZ, RZ ;  /* 0x000000ffff527224 */ /* 0x000fe200078e00ff */
[----:B------:R-:W-:-:S07]  /*2740*/  LOP3.LUT R9, R7, 0x1c, RZ, 0xc0, !PT ;  /* 0x0000001c07097812 */ /* 0x000fce00078ec0ff */
.L_x_40:
[----:B------:R-:W-:Y:S01]  /*2750*/  ISETP.GE.AND P0, PT, R87, 0x1, PT ;  /* 0x000000015700780c */ /* 0x000fe20003f06270 */
[----:B------:R-:W-:-:S12]  /*2760*/  BSSY.RECONVERGENT B2, `(.L_x_26) ;  /* 0x0000087000027945 */ /* 0x000fd80003800200 */
[----:B-1234-:R-:W-:Y:S05]  /*2770*/  @!P0 BRA `(.L_x_27) ;  /* 0x0000000800148947 */ /* 0x01efea0003800000 */
[----:B------:R-:W1:Y:S01]  /*2780*/  LDCU UR4, c[0x0][0x39c] ;  /* 0x00007380ff0477ac */ /* 0x000e620008000800 */
[----:B------:R-:W-:Y:S01]  /*2790*/  ISETP.GE.AND P0, PT, R73, 0x4, PT ;  /* 0x000000044900780c */ /* 0x000fe20003f06270 */
[----:B------:R-:W-:Y:S01]  /*27a0*/  BSSY.RECONVERGENT B1, `(.L_x_28) ;  /* 0x0000070000017945 */ /* 0x000fe20003800200 */
[----:B------:R-:W-:Y:S01]  /*27b0*/  IADD3 R83, PT, PT, R93, R82, RZ ;  /* 0x000000525d537210 */ /* 0x000fe20007ffe0ff */
[----:B------:R-:W-:Y:S02]  /*27c0*/  IMAD.SHL.U32 R0, R82, 0x10, RZ ;  /* 0x0000001052007824 */ /* 0x000fe400078e00ff */
[----:B--2---:R-:W-:Y:S02]  /*27d0*/  IMAD.MOV.U32 R69, RZ, RZ, RZ ;  /* 0x000000ffff457224 */ /* 0x004fe400078e00ff */
[----:B-1----:R-:W-:-:S06]  /*27e0*/  IMAD R83, R83, UR4, R8 ;  /* 0x0000000453537c24 */ /* 0x002fcc000f8e0208 */
        /* <DEDUP_REMOVED lines=13> */
[----:B------:R-:W-:Y:S02]  /*28c0*/  PLOP3.LUT P0, PT, PT, PT, PT, 0x8, 0x80 ;  /* 0x000000000080781c */ /* 0x000fe40003f0e170 */
[----:B------:R-:W-:-:S11]  /*28d0*/  IADD3 R99, PT, PT, R9, -0xc, RZ ;  /* 0xfffffff409637810 */ /* 0x000fd60007ffe0ff */
.L_x_35:
[C---:B---3--:R-:W-:Y:S01]  /*28e0*/  VIADD R90, R86.reuse, 0x4 ;  /* 0x00000004565a7836 */ /* 0x048fe20000000000 */
[C---:B------:R-:W-:Y:S01]  /*28f0*/  IADD3 R96, PT, PT, R86.reuse, 0xc, RZ ;  /* 0x0000000c56607810 */ /* 0x040fe20007ffe0ff */
[----:B------:R-:W-:Y:S02]  /*2900*/  VIADD R94, R86, 0x8 ;  /* 0x00000008565e7836 */ /* 0x000fe40000000000 */
[C---:B------:R-:W-:Y:S02]  /*2910*/  IMAD.IADD R12, R0.reuse, 0x1, R86 ;  /* 0x00000001000c7824 */ /* 0x040fe400078e0256 */
[C---:B------:R-:W-:Y:S02]  /*2920*/  IMAD.IADD R52, R0.reuse, 0x1, R90 ;  /* 0x0000000100347824 */ /* 0x040fe400078e025a */
[----:B------:R-:W-:Y:S01]  /*2930*/  IMAD.IADD R56, R0, 0x1, R94 ;  /* 0x0000000100387824 */ /* 0x000fe200078e025e */
[----:B------:R-:W-:Y:S01]  /*2940*/  LEA R12, R12, UR24, 0x2 ;  /* 0x000000180c0c7c11 */ /* 0x000fe2000f8e10ff */
[----:B------:R-:W-:Y:S01]  /*2950*/  IMAD.IADD R57, R0, 0x1, R96 ;  /* 0x0000000100397824 */ /* 0x000fe200078e0260 */
[----:B------:R-:W-:-:S02]  /*2960*/  LEA R52, R52, UR24, 0x2 ;  /* 0x0000001834347c11 */ /* 0x000fc4000f8e10ff */
[----:B------:R-:W-:Y:S02]  /*2970*/  LEA R56, R56, UR24, 0x2 ;  /* 0x0000001838387c11 */ /* 0x000fe4000f8e10ff */
[----:B------:R-:W-:Y:S01]  /*2980*/  LEA R68, R57, UR24, 0x2 ;  /* 0x0000001839447c11 */ /* 0x000fe2000f8e10ff */
[----:B------:R-:W3:Y:S04]  /*2990*/  LDL.128 R12, [R12] ;  /* 0x000000000c0c7983 */ /* 0x000ee80000100c00 */
        /* <DEDUP_REMOVED lines=31> */
.L_x_34:
[----:B---3--:R-:W-:-:S07]  /*2b90*/  IMAD.MOV.U32 R69, RZ, RZ, R9 ;  /* 0x000000ffff457224 */ /* 0x008fce00078e0009 */
.L_x_33:
[----:B------:R-:W-:Y:S05]  /*2ba0*/  BSYNC.RECONVERGENT B5 ;  /* 0x0000000000057941 */ /* 0x000fea0003800200 */
.L_x_32:
[----:B------:R-:W-:Y:S01]  /*2bb0*/  IMAD.IADD R12, R9, 0x1, -R86 ;  /* 0x00000001090c7824 */ /* 0x000fe200078e0a56 */
[----:B------:R-:W-:Y:S04]  /*2bc0*/  BSSY.RECONVERGENT B5, `(.L_x_36) ;  /* 0x000001a000057945 */ /* 0x000fe80003800200 */
[----:B------:R-:W-:-:S13]  /*2bd0*/  ISETP.GT.AND P2, PT, R12, 0x4, PT ;  /* 0x000000040c00780c */ /* 0x000fda0003f44270 */
[----:B------:R-:W-:Y:S05]  /*2be0*/  @!P2 BRA `(.L_x_37) ;  /* 0x00000000005ca947 */ /* 0x000fea0003800000 */
[----:B------:R-:W-:Y:S01]  /*2bf0*/  VIADD R56, R86, 0x4 ;  /* 0x0000000456387836 */ /* 0x000fe20000000000 */
[C---:B------:R-:W-:Y:S01]  /*2c00*/  IADD3 R12, PT, PT, R0.reuse, R86, RZ ;  /* 0x00000056000c7210 */ /* 0x040fe20007ffe0ff */
[----:B------:R-:W2:Y:S02]  /*2c10*/  LDC.64 R58, c[0x0][0x390] ;  /* 0x0000e400ff3a7b82 */ /* 0x000ea40000000a00 */
[----:B------:R-:W-:Y:S01]  /*2c20*/  IMAD.IADD R13, R0, 0x1, R56 ;  /* 0x00000001000d7824 */ /* 0x000fe200078e0238 */
[----:B------:R-:W-:-:S04]  /*2c30*/  LEA R12, R12, UR24, 0x2 ;  /* 0x000000180c0c7c11 */ /* 0x000fc8000f8e10ff */
[----:B------:R-:W-:Y:S02]  /*2c40*/  LEA R52, R13, UR24, 0x2 ;  /* 0x000000180d347c11 */ /* 0x000fe4000f8e10ff */
[----:B------:R-:W3:Y:S04]  /*2c50*/  LDL.128 R12, [R12] ;  /* 0x000000000c0c7983 */ /* 0x000ee80000100c00 */
[----:B------:R-:W4:Y:S01]  /*2c60*/  LDL.128 R52, [R52] ;  /* 0x0000000034347983 */ /* 0x000f220000100c00 */
[C---:B------:R-:W-:Y:S01]  /*2c70*/  IMAD.IADD R57, R83.reuse, 0x1, R86 ;  /* 0x0000000153397824 */ /* 0x040fe200078e0256 */
[----:B------:R-:W-:Y:S01]  /*2c80*/  PLOP3.LUT P0, PT, PT, PT, PT, 0x8, 0x80 ;  /* 0x000000000080781c */ /* 0x000fe20003f0e170 */
[----:B------:R-:W-:Y:S02]  /*2c90*/  IMAD.IADD R69, R83, 0x1, R56 ;  /* 0x0000000153457824 */ /* 0x000fe400078e0238 */
[----:B------:R-:W-:-:S02]  /*2ca0*/  VIADD R86, R86, 0x8 ;  /* 0x0000000856567836 */ /* 0x000fc40000000000 */
[----:B--2---:R-:W-:-:S04]  /*2cb0*/  IMAD.WIDE R56, R57, 0x4, R58 ;  /* 0x0000000439387825 */ /* 0x004fc800078e023a */
[----:B------:R-:W-:Y:S01]  /*2cc0*/  IMAD.WIDE R58, R69, 0x4, R58 ;  /* 0x00000004453a7825 */ /* 0x000fe200078e023a */
[----:B------:R-:W-:Y:S01]  /*2cd0*/  MOV R69, R9 ;  /* 0x0000000900457202 */ /* 0x000fe20000000f00 */
        /* <DEDUP_REMOVED lines=8> */
.L_x_37:
[----:B------:R-:W-:Y:S05]  /*2d60*/  BSYNC.RECONVERGENT B5 ;  /* 0x0000000000057941 */ /* 0x000fea0003800200 */
.L_x_36:
[----:B------:R-:W-:-:S13]  /*2d70*/  ISETP.NE.OR P0, PT, R86, R9, P0 ;  /* 0x000000095600720c */ /* 0x000fda0000705670 */
[----:B------:R-:W-:Y:S05]  /*2d80*/  @!P0 BREAK.RELIABLE B0 ;  /* 0x0000000000008942 */ /* 0x000fea0003800100 */
[----:B------:R-:W-:Y:S05]  /*2d90*/  @!P0 BRA `(.L_x_29) ;  /* 0x0000000000408947 */ /* 0x000fea0003800000 */
.L_x_31:
[----:B------:R-:W-:Y:S05]  /*2da0*/  BSYNC.RELIABLE B0 ;  /* 0x0000000000007941 */ /* 0x000fea0003800100 */
.L_x_30:
[----:B------:R-:W-:Y:S01]  /*2db0*/  BSSY.RECONVERGENT B0, `(.L_x_38) ;  /* 0x000000d000007945 */ /* 0x000fe20003800200 */
.L_x_39:
        /* <DEDUP_REMOVED lines=13> */
.L_x_38:
[----:B------:R-:W-:-:S07]  /*2e90*/  MOV R69, R9 ;  /* 0x0000000900457202 */ /* 0x000fce0000000f00 */
.L_x_29:
[----:B------:R-:W-:Y:S05]  /*2ea0*/  BSYNC.RECONVERGENT B1 ;  /* 0x0000000000017941 */ /* 0x000fea0003800200 */
.L_x_28:
[----:B------:R-:W-:-:S13]  /*2eb0*/  ISETP.NE.AND P0, PT, R92, RZ, PT ;  /* 0x000000ff5c00720c */ /* 0x000fda0003f05270 */
[----:B------:R-:W-:Y:S05]  /*2ec0*/  @!P0 BRA `(.L_x_27) ;  /* 0x0000000000408947 */ /* 0x000fea0003800000 */
[----:B--23--:R-:W-:-:S05]  /*2ed0*/  IMAD.IADD R12, R0, 0x1, R69 ;  /* 0x00000001000c7824 */ /* 0x00cfca00078e0245 */
        /* <DEDUP_REMOVED lines=15> */
.L_x_27:
[----:B------:R-:W-:Y:S05]  /*2fd0*/  BSYNC.RECONVERGENT B2 ;  /* 0x0000000000027941 */ /* 0x000fea0003800200 */
.L_x_26:
[----:B------:R-:W-:-:S04]  /*2fe0*/  IADD3 R82, PT, PT, R82, 0x1, RZ ;  /* 0x0000000152527810 */ /* 0x000fc80007ffe0ff */
[----:B------:R-:W-:-:S13]  /*2ff0*/  ISETP.NE.AND P0, PT, R82, R4, PT ;  /* 0x000000045200720c */ /* 0x000fda0003f05270 */
[----:B------:R-:W-:Y:S05]  /*3000*/  @P0 BRA `(.L_x_40) ;  /* 0xfffffff400d00947 */ /* 0x000fea000383ffff */
[----:B------:R-:W-:Y:S05]  /*3010*/  BSYNC.RECONVERGENT B3 ;  /* 0x0000000000037941 */ /* 0x000fea0003800200 */
.L_x_25:
[----:B------:R-:W-:Y:S05]  /*3020*/  BRA `(.L_x_23) ;  /* 0x0000000000387947 */ /* 0x000fea0003800000 */
.L_x_24:
[----:B------:R-:W1:Y:S01]  /*3030*/  S2R R0, SR_LANEID ;  /* 0x0000000000007919 */ /* 0x000e620000000000 */
[----:B------:R-:W-:Y:S01]  /*3040*/  SHF.R.U32.HI R9, RZ, 0x1, R15 ;  /* 0x00000001ff097819 */ /* 0x000fe2000001160f */
[----:B------:R-:W-:Y:S01]  /*3050*/  IMAD.MOV.U32 R13, RZ, RZ, RZ ;  /* 0x000000ffff0d7224 */ /* 0x000fe200078e00ff */
[----:B------:R-:W-:Y:S05]  /*3060*/  WARPSYNC.ALL ;  /* 0x0000000000007948 */ /* 0x000fea0003800000 */
[----:B-1----:R-:W-:Y:S02]  /*3070*/  LOP3.LUT R12, R0, 0x3, RZ, 0xc0, !PT ;  /* 0x00000003000c7812 */ /* 0x002fe400078ec0ff */
        /* <DEDUP_REMOVED lines=8> */
[----:B------:R1:W-:Y:S02]  /*3100*/  ST.E.64 desc[UR16][R14.64+0x60], R58 ;  /* 0x0000603a0e007985 */ /* 0x0003e4000c101b10 */
.L_x_23:
[----:B------:R-:W-:Y:S05]  /*3110*/  BSYNC.RECONVERGENT B4 ;  /* 0x0000000000047941 */ /* 0x000fea0003800200 */
.L_x_22:
[----:B-1234-:R-:W1:Y:S01]  /*3120*/  LDC.64 R12, c[0x0][0x398] ;  /* 0x0000e600ff0c7b82 */ /* 0x01ee620000000a00 */
[----:B------:R-:W-:Y:S01]  /*3130*/  VIADD R56, R2, 0x20 ;  /* 0x0000002002387836 */ /* 0x000fe20000000000 */
[----:B------:R-:W-:Y:S01]  /*3140*/  BSSY.RECONVERGENT B4, `(.L_x_41) ;  /* 0x00000b8000047945 */ /* 0x000fe20003800200 */
[----:B------:R-:W-:-:S05]  /*3150*/  VIADD R57, R80, 0xffffffe0 ;  /* 0xffffffe050397836 */ /* 0x000fca0000000000 */
[----:B------:R-:W-:-:S04]  /*3160*/  VIMNMX R9, PT, PT, R57, 0x10, PT ;  /* 0x0000001039097848 */ /* 0x000fc80003fe0100 */
[----:B------:R-:W-:Y:S02]  /*3170*/  VIMNMX R9, PT, PT, R9, 0x1, !PT ;  /* 0x0000000109097848 */ /* 0x000fe40007fe0100 */
[----:B-1----:R-:W-:-:S04]  /*3180*/  ISETP.GE.AND P0, PT, R56, R13, PT ;  /* 0x0000000d3800720c */ /* 0x002fc80003f06270 */
[----:B------:R-:W-:-:S13]  /*3190*/  ISETP.GE.OR P0, PT, R93, R12, P0 ;  /* 0x0000000c5d00720c */ /* 0x000fda0000706670 */
[----:B------:R-:W-:Y:S05]  /*31a0*/  @P0 BRA `(.L_x_42) ;  /* 0x0000000800c40947 */ /* 0x000fea0003800000 */
[----:B------:R-:W-:-:S05]  /*31b0*/  IMAD.IADD R90, R13, 0x1, -R56 ;  /* 0x000000010d5a7824 */ /* 0x000fca00078e0a38 */
[----:B------:R-:W-:-:S13]  /*31c0*/  ISETP.GT.AND P0, PT, R90, 0xf, PT ;  /* 0x0000000f5a00780c */ /* 0x000fda0003f04270 */
[----:B------:R-:W-:Y:S05]  /*31d0*/  @P1 BRA P0, `(.L_x_43) ;  /* 0x0000000800801947 */ /* 0x000fea0000000000 */
[----:B------:R-:W1:Y:S01]  /*31e0*/  S2R R0, SR_LANEID ;  /* 0x0000000000007919 */ /* 0x000e620000000000 */
[----:B------:R-:W-:Y:S01]  /*31f0*/  MOV R13, RZ ;  /* 0x000000ff000d7202 */ /* 0x000fe20000000f00 */
        /* <DEDUP_REMOVED lines=16> */
.L_x_59:
[----:B------:R-:W-:Y:S01]  /*3300*/  ISETP.GE.AND P0, PT, R90, 0x1, PT ;  /* 0x000000015a00780c */ /* 0x000fe20003f06270 */
[----:B------:R-:W-:-:S12]  /*3310*/  BSSY.RECONVERGENT B2, `(.L_x_45) ;  /* 0x0000087000027945 */ /* 0x000fd80003800200 */
[----:B-1234-:R-:W-:Y:S05]  /*3320*/  @!P0 BRA `(.L_x_46) ;  /* 0x0000000800148947 */ /* 0x01efea0003800000 */
[----:B------:R-:W1:Y:S01]  /*3330*/  LDCU UR4, c[0x0][0x39c] ;  /* 0x00007380ff0477ac */ /* 0x000e620008000800 */
[----:B------:R-:W-:Y:S01]  /*3340*/  ISETP.GE.AND P0, PT, R57, 0x4, PT ;  /* 0x000000043900780c */ /* 0x000fe20003f06270 */
[----:B------:R-:W-:Y:S01]  /*3350*/  IMAD.IADD R69, R93, 0x1, R70 ;  /* 0x000000015d457824 */ /* 0x000fe200078e0246 */
[----:B------:R-:W-:Y:S01]  /*3360*/  BSSY.RECONVERGENT B1, `(.L_x_47) ;  /* 0x000006f000017945 */ /* 0x000fe20003800200 */
[----:B------:R-:W-:Y:S02]  /*3370*/  IMAD.SHL.U32 R0, R70, 0x10, RZ ;  /* 0x0000001046007824 */ /* 0x000fe400078e00ff */
[----:B------:R-:W-:Y:S02]  /*3380*/  IMAD.MOV.U32 R53, RZ, RZ, RZ ;  /* 0x000000ffff357224 */ /* 0x000fe400078e00ff */
[----:B-1----:R-:W-:-:S06]  /*3390*/  IMAD R69, R69, UR4, R56 ;  /* 0x0000000445457c24 */ /* 0x002fcc000f8e0238 */
[----:B------:R-:W-:Y:S05]  /*33a0*/  @!P0 BRA `(.L_x_48) ;  /* 0x0000000400a88947 */ /* 0x000fea0003800000 */
[----:B------:R-:W1:Y:S01]  /*33b0*/  LDC.64 R58, c[0x0][0x390] ;  /* 0x0000e400ff3a7b82 */ /* 0x000e620000000a00 */
[----:B------:R-:W-:Y:S01]  /*33c0*/  ISETP.GT.AND P0, PT, R68, RZ, PT ;  /* 0x000000ff4400720c */ /* 0x000fe20003f04270 */
[----:B------:R-:W-:Y:S01]  /*33d0*/  BSSY.RELIABLE B0, `(.L_x_49) ;  /* 0x0000058000007945 */ /* 0x000fe20003800100 */
[----:B------:R-:W-:-:S11]  /*33e0*/  MOV R71, RZ ;  /* 0x000000ff00477202 */ /* 0x000fd60000000f00 */
[----:B------:R-:W-:Y:S05]  /*33f0*/  @!P0 BRA `(.L_x_50) ;  /* 0x0000000400548947 */ /* 0x000fea0003800000 */
[----:B------:R-:W-:Y:S01]  /*3400*/  IMAD.IADD R12, R68, 0x1, -R71 ;  /* 0x00000001440c7824 */ /* 0x000fe200078e0a47 */
[----:B------:R-:W-:Y:S01]  /*3410*/  BSSY.RECONVERGENT B5, `(.L_x_51) ;  /* 0x0000034000057945 */ /* 0x000fe20003800200 */
[----:B------:R-:W-:-:S03]  /*3420*/  PLOP3.LUT P0, PT, PT, PT, PT, 0x80, 0x8 ;  /* 0x000000000008781c */ /* 0x000fc60003f0f070 */
[----:B------:R-:W-:-:S13]  /*3430*/  ISETP.GT.AND P2, PT, R12, 0xc, PT ;  /* 0x0000000c0c00780c */ /* 0x000fda0003f44270 */
[----:B------:R-:W-:Y:S05]  /*3440*/  @!P2 BRA `(.L_x_52) ;  /* 0x0000000000c0a947 */ /* 0x000fea0003800000 */
[----:B------:R-:W3:Y:S01]  /*3450*/  LDC.64 R74, c[0x0][0x390] ;  /* 0x0000e400ff4a7b82 */ /* 0x000ee20000000a00 */
[----:B------:R-:W-:Y:S01]  /*3460*/  BSSY.RECONVERGENT B6, `(.L_x_53) ;  /* 0x000002d000067945 */ /* 0x000fe20003800200 */
[----:B------:R-:W-:Y:S01]  /*3470*/  PLOP3.LUT P0, PT, PT, PT, PT, 0x8, 0x80 ;  /* 0x000000000080781c */ /* 0x000fe20003f0e170 */
[----:B------:R-:W-:-:S12]  /*3480*/  VIADD R92, R68, 0xfffffff4 ;  /* 0xfffffff4445c7836 */ /* 0x000fd80000000000 */
.L_x_54:
[C---:B--2---:R-:W-:Y:S02]  /*3490*/  VIADD R84, R71.reuse, 0x4 ;  /* 0x0000000447547836 */ /* 0x044fe40000000000 */
[C---:B------:R-:W-:Y:S02]  /*34a0*/  VIADD R86, R71.reuse, 0x8 ;  /* 0x0000000847567836 */ /* 0x040fe40000000000 */
[----:B------:R-:W-:Y:S01]  /*34b0*/  VIADD R88, R71, 0xc ;  /* 0x0000000c47587836 */ /* 0x000fe20000000000 */
[C---:B--2---:R-:W-:Y:S01]  /*34c0*/  IADD3 R36, PT, PT, R0.reuse, R84, RZ ;  /* 0x0000005400247210 */ /* 0x044fe20007ffe0ff */
[C---:B------:R-:W-:Y:S02]  /*34d0*/  IMAD.IADD R12, R0.reuse, 0x1, R71 ;  /* 0x00000001000c7824 */ /* 0x040fe400078e0247 */
[C---:B------:R-:W-:Y:S02]  /*34e0*/  IMAD.IADD R44, R0.reuse, 0x1, R86 ;  /* 0x00000001002c7824 */ /* 0x040fe400078e0256 */
[----:B------:R-:W-:Y:S01]  /*34f0*/  IMAD.IADD R45, R0, 0x1, R88 ;  /* 0x00000001002d7824 */ /* 0x000fe200078e0258 */
[----:B------:R-:W-:-:S02]  /*3500*/  LEA R12, R12, UR24, 0x2 ;  /* 0x000000180c0c7c11 */ /* 0x000fc4000f8e10ff */
[----:B------:R-:W-:Y:S02]  /*3510*/  LEA R36, R36, UR24, 0x2 ;  /* 0x0000001824247c11 */ /* 0x000fe4000f8e10ff */
[----:B------:R-:W-:Y:S02]  /*3520*/  LEA R44, R44, UR24, 0x2 ;  /* 0x000000182c2c7c11 */ /* 0x000fe4000f8e10ff */
[----:B------:R-:W-:Y:S01]  /*3530*/  LEA R52, R45, UR24, 0x2 ;  /* 0x000000182d347c11 */ /* 0x000fe2000f8e10ff */
[----:B------:R-:W2:Y:S04]  /*3540*/  LDL.128 R12, [R12] ;  /* 0x000000000c0c7983 */ /* 0x000ea80000100c00 */
[----:B------:R-:W4:Y:S04]  /*3550*/  LDL.128 R36, [R36] ;  /* 0x0000000024247983 */ /* 0x000f280000100c00 */
[----:B------:R-:W5:Y:S04]  /*3560*/  LDL.128 R44, [R44] ;  /* 0x000000002c2c7983 */ /* 0x000f680000100c00 */
[----:B------:R-:W5:Y:S01]  /*3570*/  LDL.128 R52, [R52] ;  /* 0x0000000034347983 */ /* 0x000f620000100c00 */
[C---:B------:R-:W-:Y:S01]  /*3580*/  IADD3 R83, PT, PT, R69.reuse, R71, RZ ;  /* 0x0000004745537210 */ /* 0x040fe20007ffe0ff */
[----:B------:R-:W-:-:S02]  /*3590*/  IMAD.IADD R85, R69, 0x1, R84 ;  /* 0x0000000145557824 */ /* 0x000fc400078e0254 */
[C---:B------:R-:W-:Y:S02]  /*35a0*/  IMAD.IADD R87, R69.reuse, 0x1, R86 ;  /* 0x0000000145577824 */ /* 0x040fe400078e0256 */
[----:B------:R-:W-:Y:S02]  /*35b0*/  IMAD.IADD R89, R69, 0x1, R88 ;  /* 0x0000000145597824 */ /* 0x000fe400078e0258 */
[----:B---3--:R-:W-:-:S04]  /*35c0*/  IMAD.WIDE R82, R83, 0x4, R74 ;  /* 0x0000000453527825 */ /* 0x008fc800078e024a */
[----:B------:R-:W-:-:S04]  /*35d0*/  IMAD.WIDE R84, R85, 0x4, R74 ;  /* 0x0000000455547825 */ /* 0x000fc800078e024a */
[----:B------:R-:W-:-:S04]  /*35e0*/  IMAD.WIDE R86, R87, 0x4, R74 ;  /* 0x0000000457567825 */ /* 0x000fc800078e024a */
[----:B------:R-:W-:-:S04]  /*35f0*/  IMAD.WIDE R88, R89, 0x4, R74 ;  /* 0x0000000459587825 */ /* 0x000fc800078e024a */
[----:B------:R-:W-:-:S05]  /*3600*/  VIADD R71, R71, 0x10 ;  /* 0x0000001047477836 */ /* 0x000fca0000000000 */
[----:B------:R-:W-:Y:S01]  /*3610*/  ISETP.GE.AND P2, PT, R71, R92, PT ;  /* 0x0000005c4700720c */ /* 0x000fe20003f46270 */
[----:B--2---:R2:W-:Y:S04]  /*3620*/  STG.E desc[UR16][R82.64], R12 ;  /* 0x0000000c52007986 */ /* 0x0045e8000c101910 */
        /* <DEDUP_REMOVED lines=17> */
.L_x_53:
[----:B--2---:R-:W-:-:S07]  /*3740*/  MOV R53, R68 ;  /* 0x0000004400357202 */ /* 0x004fce0000000f00 */
.L_x_52:
[----:B------:R-:W-:Y:S05]  /*3750*/  BSYNC.RECONVERGENT B5 ;  /* 0x0000000000057941 */ /* 0x000fea0003800200 */
.L_x_51:
[----:B------:R-:W-:Y:S01]  /*3760*/  IMAD.IADD R12, R68, 0x1, -R71 ;  /* 0x00000001440c7824 */ /* 0x000fe200078e0a47 */
[----:B------:R-:W-:Y:S04]  /*3770*/  BSSY.RECONVERGENT B5, `(.L_x_55) ;  /* 0x000001a000057945 */ /* 0x000fe80003800200 */
[----:B------:R-:W-:-:S13]  /*3780*/  ISETP.GT.AND P2, PT, R12, 0x4, PT ;  /* 0x000000040c00780c */ /* 0x000fda0003f44270 */
[----:B------:R-:W-:Y:S05]  /*3790*/  @!P2 BRA `(.L_x_56) ;  /* 0x00000000005ca947 */ /* 0x000fea0003800000 */
[----:B--2---:R-:W-:Y:S01]  /*37a0*/  VIADD R44, R71, 0x4 ;  /* 0x00000004472c7836 */ /* 0x004fe20000000000 */
[----:B------:R-:W2:Y:S01]  /*37b0*/  LDC.64 R46, c[0x0][0x390] ;  /* 0x0000e400ff2e7b82 */ /* 0x000ea20000000a00 */
[C---:B------:R-:W-:Y:S02]  /*37c0*/  IMAD.IADD R12, R0.reuse, 0x1, R71 ;  /* 0x00000001000c7824 */ /* 0x040fe400078e0247 */
[----:B------:R-:W-:-:S03]  /*37d0*/  IMAD.IADD R13, R0, 0x1, R44 ;  /* 0x00000001000d7824 */ /* 0x000fc600078e022c */
[----:B------:R-:W-:Y:S02]  /*37e0*/  LEA R12, R12, UR24, 0x2 ;  /* 0x000000180c0c7c11 */ /* 0x000fe4000f8e10ff */
[----:B------:R-:W-:-:S04]  /*37f0*/  LEA R36, R13, UR24, 0x2 ;  /* 0x000000180d247c11 */ /* 0x000fc8000f8e10ff */
[----:B------:R-:W3:Y:S04]  /*3800*/  LDL.128 R12, [R12] ;  /* 0x000000000c0c7983 */ /* 0x000ee80000100c00 */
[----:B------:R-:W4:Y:S01]  /*3810*/  LDL.128 R36, [R36] ;  /* 0x0000000024247983 */ /* 0x000f220000100c00 */
[C---:B------:R-:W-:Y:S01]  /*3820*/  IADD3 R45, PT, PT, R69.reuse, R71, RZ ;  /* 0x00000047452d7210 */ /* 0x040fe20007ffe0ff */
[----:B------:R-:W-:Y:S01]  /*3830*/  IMAD.IADD R53, R69, 0x1, R44 ;  /* 0x0000000145357824 */ /* 0x000fe200078e022c */
[----:B------:R-:W-:Y:S01]  /*3840*/  PLOP3.LUT P0, PT, PT, PT, PT, 0x8, 0x80 ;  /* 0x000000000080781c */ /* 0x000fe20003f0e170 */
[----:B------:R-:W-:Y:S02]  /*3850*/  VIADD R71, R71, 0x8 ;  /* 0x0000000847477836 */ /* 0x000fe40000000000 */
        /* <DEDUP_REMOVED lines=11> */
.L_x_56:
[----:B------:R-:W-:Y:S05]  /*3910*/  BSYNC.RECONVERGENT B5 ;  /* 0x0000000000057941 */ /* 0x000fea0003800200 */
.L_x_55:
[----:B------:R-:W-:-:S13]  /*3920*/  ISETP.NE.OR P0, PT, R71, R68, P0 ;  /* 0x000000444700720c */ /* 0x000fda0000705670 */
[----:B------:R-:W-:Y:S05]  /*3930*/  @!P0 BREAK.RELIABLE B0 ;  /* 0x0000000000008942 */ /* 0x000fea0003800100 */
[----:B------:R-:W-:Y:S05]  /*3940*/  @!P0 BRA `(.L_x_48) ;  /* 0x0000000000408947 */ /* 0x000fea0003800000 */
.L_x_50:
[----:B------:R-:W-:Y:S05]  /*3950*/  BSYNC.RELIABLE B0 ;  /* 0x0000000000007941 */ /* 0x000fea0003800100 */
.L_x_49:
[----:B------:R-:W-:Y:S01]  /*3960*/  BSSY.RECONVERGENT B0, `(.L_x_57) ;  /* 0x000000d000007945 */ /* 0x000fe20003800200 */
.L_x_58:
[----:B---34-:R-:W-:-:S05]  /*3970*/  IMAD.IADD R12, R0, 0x1, R71 ;  /* 0x00000001000c7824 */ /* 0x018fca00078e0247 */
[----:B------:R-:W-:-:S06]  /*3980*/  LEA R12, R12, UR24, 0x2 ;  /* 0x000000180c0c7c11 */ /* 0x000fcc000f8e10ff */
[----:B--2---:R-:W2:Y:S01]  /*3990*/  LDL.128 R12, [R12] ;  /* 0x000000000c0c7983 */ /* 0x004ea20000100c00 */
[----:B------:R-:W-:Y:S01]  /*39a0*/  IADD3 R37, PT, PT, R69, R71, RZ ;  /* 0x0000004745257210 */ /* 0x000fe20007ffe0ff */
[----:B------:R-:W-:-:S04]  /*39b0*/  VIADD R71, R71, 0x4 ;  /* 0x0000000447477836 */ /* 0x000fc80000000000 */
[----:B-1----:R-:W-:Y:S01]  /*39c0*/  IMAD.WIDE R36, R37, 0x4, R58 ;  /* 0x0000000425247825 */ /* 0x002fe200078e023a */
[----:B------:R-:W-:-:S04]  /*39d0*/  ISETP.NE.AND P0, PT, R71, R68, PT ;  /* 0x000000444700720c */ /* 0x000fc80003f05270 */
[----:B--2---:R4:W-:Y:S04]  /*39e0*/  STG.E desc[UR16][R36.64], R12 ;  /* 0x0000000c24007986 */ /* 0x0049e8000c101910 */
[----:B------:R4:W-:Y:S04]  /*39f0*/  STG.E desc[UR16][R36.64+0x4], R13 ;  /* 0x0000040d24007986 */ /* 0x0009e8000c101910 */
[----:B------:R4:W-:Y:S04]  /*3a00*/  STG.E desc[UR16][R36.64+0x8], R14 ;  /* 0x0000080e24007986 */ /* 0x0009e8000c101910 */
[----:B------:R4:W-:Y:S01]  /*3a10*/  STG.E desc[UR16][R36.64+0xc], R15 ;  /* 0x00000c0f24007986 */ /* 0x0009e2000c101910 */
[----:B------:R-:W-:Y:S05]  /*3a20*/  @P0 BRA `(.L_x_58) ;  /* 0xfffffffc00d00947 */ /* 0x000fea000383ffff */
[----:B------:R-:W-:Y:S05]  /*3a30*/  BSYNC.RECONVERGENT B0 ;  /* 0x0000000000007941 */ /* 0x000fea0003800200 */
.L_x_57:
[----:B------:R-:W-:-:S07]  /*3a40*/  IMAD.MOV.U32 R53, RZ, RZ, R68 ;  /* 0x000000ffff357224 */ /* 0x000fce00078e0044 */
.L_x_48:
[----:B------:R-:W-:Y:S05]  /*3a50*/  BSYNC.RECONVERGENT B1 ;  /* 0x0000000000017941 */ /* 0x000fea0003800200 */
.L_x_47:
[----:B------:R-:W-:-:S13]  /*3a60*/  ISETP.NE.AND P0, PT, R91, RZ, PT ;  /* 0x000000ff5b00720c */ /* 0x000fda0003f05270 */
[----:B------:R-:W-:Y:S05]  /*3a70*/  @!P0 BRA `(.L_x_46) ;  /* 0x0000000000408947 */ /* 0x000fea0003800000 */
[----:B---34-:R-:W-:-:S05]  /*3a80*/  IMAD.IADD R12, R0, 0x1, R53 ;  /* 0x00000001000c7824 */ /* 0x018fca00078e0235 */
[----:B--2---:R-:W-:Y:S02]  /*3a90*/  LEA R14, R12, UR24, 0x2 ;  /* 0x000000180c0e7c11 */ /* 0x004fe4000f8e10ff */
[----:B------:R-:W2:Y:S03]  /*3aa0*/  LDC.64 R12, c[0x0][0x390] ;  /* 0x0000e400ff0c7b82 */ /* 0x000ea60000000a00 */
[----:B------:R-:W3:Y:S01]  /*3ab0*/  LDL R15, [R14] ;  /* 0x000000000e0f7983 */ /* 0x000ee20000100800 */
[----:B------:R-:W-:Y:S01]  /*3ac0*/  IMAD.IADD R69, R69, 0x1, R53 ;  /* 0x0000000145457824 */ /* 0x000fe200078e0235 */
[----:B------:R-:W-:-:S03]  /*3ad0*/  ISETP.NE.AND P0, PT, R91, 0x1, PT ;  /* 0x000000015b00780c */ /* 0x000fc60003f05270 */
[----:B--2---:R-:W-:-:S05]  /*3ae0*/  IMAD.WIDE R12, R69, 0x4, R12 ;  /* 0x00000004450c7825 */ /* 0x004fca00078e020c */
[----:B---3--:R2:W-:Y:S05]  /*3af0*/  STG.E desc[UR16][R12.64], R15 ;  /* 0x0000000f0c007986 */ /* 0x0085ea000c101910 */
[----:B------:R-:W-:Y:S05]  /*3b00*/  @!P0 BRA `(.L_x_46) ;  /* 0x00000000001c8947 */ /* 0x000fea0003800000 */
[----:B------:R-:W-:-:S05]  /*3b10*/  IADD3 R0, PT, PT, R0, R53, RZ ;  /* 0x0000003500007210 */ /* 0x000fca0007ffe0ff */
[----:B------:R-:W-:-:S05]  /*3b20*/  IMAD.U32 R0, R0, 0x4, R1 ;  /* 0x0000000400007824 */ /* 0x000fca00078e0001 */
[----:B--2---:R-:W2:Y:S04]  /*3b30*/  LDL R15, [R0+0x4] ;  /* 0x00000400000f7983 */ /* 0x004ea80000100800 */
[----:B------:R-:W3:Y:S01]  /*3b40*/  LDL R37, [R0+0x8] ;  /* 0x0000080000257983 */ /* 0x000ee20000100800 */
[----:B------:R-:W-:-:S03]  /*3b50*/  ISETP.NE.AND P0, PT, R91, 0x2, PT ;  /* 0x000000025b00780c */ /* 0x000fc60003f05270 */
[----:B--2---:R2:W-:Y:S10]  /*3b60*/  STG.E desc[UR16][R12.64+0x4], R15 ;  /* 0x0000040f0c007986 */ /* 0x0045f4000c101910 */
[----:B---3--:R2:W-:Y:S02]  /*3b70*/  @P0 STG.E desc[UR16][R12.64+0x8], R37 ;  /* 0x000008250c000986 */ /* 0x0085e4000c101910 */
.L_x_46:
[----:B------:R-:W-:Y:S05]  /*3b80*/  BSYNC.RECONVERGENT B2 ;  /* 0x0000000000027941 */ /* 0x000fea0003800200 */
.L_x_45:
[----:B------:R-:W-:-:S05]  /*3b90*/  VIADD R70, R70, 0x1 ;  /* 0x0000000146467836 */ /* 0x000fca0000000000 */
[----:B------:R-:W-:-:S13]  /*3ba0*/  ISETP.NE.AND P0, PT, R70, R4, PT ;  /* 0x000000044600720c */ /* 0x000fda0003f05270 */
[----:B------:R-:W-:Y:S05]  /*3bb0*/  @P0 BRA `(.L_x_59) ;  /* 0xfffffff400d00947 */ /* 0x000fea000383ffff */
[----:B------:R-:W-:Y:S05]  /*3bc0*/  BSYNC.RECONVERGENT B3 ;  /* 0x0000000000037941 */ /* 0x000fea0003800200 */
.L_x_44:
[----:B------:R-:W-:Y:S05]  /*3bd0*/  BRA `(.L_x_42) ;  /* 0x0000000000387947 */ /* 0x000fea0003800000 */
.L_x_43:
        /* <DEDUP_REMOVED lines=14> */
.L_x_42:
[----:B------:R-:W-:Y:S05]  /*3cc0*/  BSYNC.RECONVERGENT B4 ;  /* 0x0000000000047941 */ /* 0x000fea0003800200 */
.L_x_41:
[----:B-1234-:R-:W1:Y:S01]  /*3cd0*/  LDC.64 R12, c[0x0][0x398] ;  /* 0x0000e600ff0c7b82 */ /* 0x01ee620000000a00 */
[----:B------:R-:W-:Y:S01]  /*3ce0*/  VIADD R44, R2, 0x30 ;  /* 0x00000030022c7836 */ /* 0x000fe20000000000 */
[----:B------:R-:W-:Y:S01]  /*3cf0*/  IADD3 R52, PT, PT, R80, -0x30, RZ ;  /* 0xffffffd050347810 */ /* 0x000fe20007ffe0ff */
[----:B------:R-:W-:Y:S03]  /*3d00*/  BSSY.RECONVERGENT B4, `(.L_x_60) ;  /* 0x00000b7000047945 */ /* 0x000fe60003800200 */
        /* <DEDUP_REMOVED lines=26> */
.L_x_78:
[----:B------:R-:W-:Y:S01]  /*3eb0*/  ISETP.GE.AND P0, PT, R59, 0x1, PT ;  /* 0x000000013b00780c */ /* 0x000fe20003f06270 */
[----:B------:R-:W-:-:S12]  /*3ec0*/  BSSY.RECONVERGENT B2, `(.L_x_64) ;  /* 0x0000087000027945 */ /* 0x000fd80003800200 */
[----:B-1234-:R-:W-:Y:S05]  /*3ed0*/  @!P0 BRA `(.L_x_65) ;  /* 0x0000000800148947 */ /* 0x01efea0003800000 */
[----:B------:R-:W1:Y:S01]  /*3ee0*/  LDCU UR4, c[0x0][0x39c] ;  /* 0x00007380ff0477ac */ /* 0x000e620008000800 */
[----:B------:R-:W-:Y:S01]  /*3ef0*/  ISETP.GE.AND P0, PT, R52, 0x4, PT ;  /* 0x000000043400780c */ /* 0x000fe20003f06270 */
[----:B------:R-:W-:Y:S01]  /*3f00*/  IMAD.IADD R53, R93, 0x1, R58 ;  /* 0x000000015d357824 */ /* 0x000fe200078e023a */
[----:B------:R-:W-:Y:S01]  /*3f10*/  BSSY.RECONVERGENT B1, `(.L_x_66) ;  /* 0x000006f000017945 */ /* 0x000fe20003800200 */
[----:B------:R-:W-:Y:S01]  /*3f20*/  SHF.L.U32 R0, R58, 0x4, RZ ;  /* 0x000000043a007819 */ /* 0x000fe200000006ff */
[----:B------:R-:W-:Y:S02]  /*3f30*/  IMAD.MOV.U32 R37, RZ, RZ, RZ ;  /* 0x000000ffff257224 */ /* 0x000fe400078e00ff */
[----:B-1----:R-:W-:-:S07]  /*3f40*/  IMAD R53, R53, UR4, R44 ;  /* 0x0000000435357c24 */ /* 0x002fce000f8e022c */
        /* <DEDUP_REMOVED lines=15> */
.L_x_73:
[----:B------:R-:W-:Y:S01]  /*4040*/  VIADD R69, R68, 0x4 ;  /* 0x0000000444457836 */ /* 0x000fe20000000000 */
[----:B--2---:R-:W-:Y:S01]  /*4050*/  IADD3 R12, PT, PT, R0, R68, RZ ;  /* 0x00000044000c7210 */ /* 0x004fe20007ffe0ff */
[C---:B------:R-:W-:Y:S02]  /*4060*/  VIADD R82, R68.reuse, 0x8 ;  /* 0x0000000844527836 */ /* 0x040fe40000000000 */
[----:B------:R-:W-:Y:S01]  /*4070*/  VIADD R84, R68, 0xc ;  /* 0x0000000c44547836 */ /* 0x000fe20000000000 */
[----:B------:R-:W-:Y:S01]  /*4080*/  LEA R12, R12, UR24, 0x2 ;  /* 0x000000180c0c7c11 */ /* 0x000fe2000f8e10ff */
[C---:B--2---:R-:W-:Y:S01]  /*4090*/  IMAD.IADD R16, R0.reuse, 0x1, R69 ;  /* 0x0000000100107824 */ /* 0x044fe200078e0245 */
[C---:B------:R-:W-:Y:S01]  /*40a0*/  IADD3 R20, PT, PT, R0.reuse, R82, RZ ;  /* 0x0000005200147210 */ /* 0x040fe20007ffe0ff */
[----:B------:R-:W-:-:S03]  /*40b0*/  IMAD.IADD R21, R0, 0x1, R84 ;  /* 0x0000000100157824 */ /* 0x000fc600078e0254 */
[----:B------:R-:W-:Y:S01]  /*40c0*/  LEA R16, R16, UR24, 0x2 ;  /* 0x0000001810107c11 */ /* 0x000fe2000f8e10ff */
[----:B------:R-:W2:Y:S01]  /*40d0*/  LDL.128 R12, [R12] ;  /* 0x000000000c0c7983 */ /* 0x000ea20000100c00 */
        /* <DEDUP_REMOVED lines=33> */
.L_x_72:
[----:B--2---:R-:W-:-:S07]  /*42f0*/  IMAD.MOV.U32 R37, RZ, RZ, R11 ;  /* 0x000000ffff257224 */ /* 0x004fce00078e000b */
.L_x_71:
[----:B------:R-:W-:Y:S05]  /*4300*/  BSYNC.RECONVERGENT B5 ;  /* 0x0000000000057941 */ /* 0x000fea0003800200 */
.L_x_70:
[----:B------:R-:W-:Y:S01]  /*4310*/  IMAD.IADD R12, R11, 0x1, -R68 ;  /* 0x000000010b0c7824 */ /* 0x000fe200078e0a44 */
[----:B------:R-:W-:Y:S04]  /*4320*/  BSSY.RECONVERGENT B5, `(.L_x_74) ;  /* 0x000001a000057945 */ /* 0x000fe80003800200 */
[----:B------:R-:W-:-:S13]  /*4330*/  ISETP.GT.AND P1, PT, R12, 0x4, PT ;  /* 0x000000040c00780c */ /* 0x000fda0003f24270 */
[----:B------:R-:W-:Y:S05]  /*4340*/  @!P1 BRA `(.L_x_75) ;  /* 0x00000000005c9947 */ /* 0x000fea0003800000 */
[----:B--2---:R-:W-:Y:S01]  /*4350*/  IADD3 R20, PT, PT, R68, 0x4, RZ ;  /* 0x0000000444147810 */ /* 0x004fe20007ffe0ff */
[C---:B------:R-:W-:Y:S01]  /*4360*/  IMAD.IADD R12, R0.reuse, 0x1, R68 ;  /* 0x00000001000c7824 */ /* 0x040fe200078e0244 */
[----:B------:R-:W2:Y:S03]  /*4370*/  LDC.64 R22, c[0x0][0x390] ;  /* 0x0000e400ff167b82 */ /* 0x000ea60000000a00 */
[----:B------:R-:W-:Y:S01]  /*4380*/  IMAD.IADD R13, R0, 0x1, R20 ;  /* 0x00000001000d7824 */ /* 0x000fe200078e0214 */
[----:B------:R-:W-:-:S04]  /*4390*/  LEA R12, R12, UR24, 0x2 ;  /* 0x000000180c0c7c11 */ /* 0x000fc8000f8e10ff */
[----:B------:R-:W-:Y:S02]  /*43a0*/  LEA R16, R13, UR24, 0x2 ;  /* 0x000000180d107c11 */ /* 0x000fe4000f8e10ff */
[----:B------:R-:W3:Y:S04]  /*43b0*/  LDL.128 R12, [R12] ;  /* 0x000000000c0c7983 */ /* 0x000ee80000100c00 */
        /* <DEDUP_REMOVED lines=16> */
.L_x_75:
[----:B------:R-:W-:Y:S05]  /*44c0*/  BSYNC.RECONVERGENT B5 ;  /* 0x0000000000057941 */ /* 0x000fea0003800200 */
.L_x_74:
[----:B------:R-:W-:-:S13]  /*44d0*/  ISETP.NE.OR P0, PT, R68, R11, P0 ;  /* 0x0000000b4400720c */ /* 0x000fda0000705670 */
[----:B------:R-:W-:Y:S05]  /*44e0*/  @!P0 BREAK.RELIABLE B0 ;  /* 0x0000000000008942 */ /* 0x000fea0003800100 */
[----:B------:R-:W-:Y:S05]  /*44f0*/  @!P0 BRA `(.L_x_67) ;  /* 0x0000000000408947 */ /* 0x000fea0003800000 */
.L_x_69:
[----:B------:R-:W-:Y:S05]  /*4500*/  BSYNC.RELIABLE B0 ;  /* 0x0000000000007941 */ /* 0x000fea0003800100 */
.L_x_68:
[----:B------:R-:W-:Y:S01]  /*4510*/  BSSY.RECONVERGENT B0, `(.L_x_76) ;  /* 0x000000d000007945 */ /* 0x000fe20003800200 */
.L_x_77:
[----:B---34-:R-:W-:-:S05]  /*4520*/  IMAD.IADD R12, R0, 0x1, R68 ;  /* 0x00000001000c7824 */ /* 0x018fca00078e0244 */
[----:B------:R-:W-:-:S06]  /*4530*/  LEA R12, R12, UR24, 0x2 ;  /* 0x000000180c0c7c11 */ /* 0x000fcc000f8e10ff */
[----:B--2---:R-:W2:Y:S01]  /*4540*/  LDL.128 R12, [R12] ;  /* 0x000000000c0c7983 */ /* 0x004ea20000100c00 */
        /* <DEDUP_REMOVED lines=10> */
.L_x_76:
[----:B------:R-:W-:-:S07]  /*45f0*/  IMAD.MOV.U32 R37, RZ, RZ, R11 ;  /* 0x000000ffff257224 */ /* 0x000fce00078e000b */
.L_x_67:
[----:B------:R-:W-:Y:S05]  /*4600*/  BSYNC.RECONVERGENT B1 ;  /* 0x0000000000017941 */ /* 0x000fea0003800200 */
.L_x_66:
[----:B------:R-:W-:-:S13]  /*4610*/  ISETP.NE.AND P0, PT, R72, RZ, PT ;  /* 0x000000ff4800720c */ /* 0x000fda0003f05270 */
[----:B------:R-:W-:Y:S05]  /*4620*/  @!P0 BRA `(.L_x_65) ;  /* 0x0000000000408947 */ /* 0x000fea0003800000 */
[----:B---34-:R-:W-:-:S04]  /*4630*/  IADD3 R12, PT, PT, R0, R37, RZ ;  /* 0x00000025000c7210 */ /* 0x018fc80007ffe0ff */
        /* <DEDUP_REMOVED lines=10> */
[----:B--2---:R-:W2:Y:S04]  /*46e0*/  LDL R15, [R0+0x4] ;  /* 0x00000400000f7983 */ /* 0x004ea80000100800 */
[----:B------:R-:W3:Y:S01]  /*46f0*/  LDL R17, [R0+0x8] ;  /* 0x0000080000117983 */ /* 0x000ee20000100800 */
[----:B------:R-:W-:-:S03]  /*4700*/  ISETP.NE.AND P0, PT, R72, 0x2, PT ;  /* 0x000000024800780c */ /* 0x000fc60003f05270 */
[----:B--2---:R2:W-:Y:S10]  /*4710*/  STG.E desc[UR16][R12.64+0x4], R15 ;  /* 0x0000040f0c007986 */ /* 0x0045f4000c101910 */
[----:B---3--:R2:W-:Y:S02]  /*4720*/  @P0 STG.E desc[UR16][R12.64+0x8], R17 ;  /* 0x000008110c000986 */ /* 0x0085e4000c101910 */
.L_x_65:
[----:B------:R-:W-:Y:S05]  /*4730*/  BSYNC.RECONVERGENT B2 ;  /* 0x0000000000027941 */ /* 0x000fea0003800200 */
.L_x_64:
[----:B------:R-:W-:-:S05]  /*4740*/  VIADD R58, R58, 0x1 ;  /* 0x000000013a3a7836 */ /* 0x000fca0000000000 */
[----:B------:R-:W-:-:S13]  /*4750*/  ISETP.NE.AND P0, PT, R58, R4, PT ;  /* 0x000000043a00720c */ /* 0x000fda0003f05270 */
[----:B------:R-:W-:Y:S05]  /*4760*/  @P0 BRA `(.L_x_78) ;  /* 0xfffffff400d00947 */ /* 0x000fea000383ffff */
[----:B------:R-:W-:Y:S05]  /*4770*/  BSYNC.RECONVERGENT B3 ;  /* 0x0000000000037941 */ /* 0x000fea0003800200 */
.L_x_63:
[----:B------:R-:W-:Y:S05]  /*4780*/  BRA `(.L_x_61) ;  /* 0x0000000000387947 */ /* 0x000fea0003800000 */
.L_x_62:
[----:B------:R-:W1:Y:S01]  /*4790*/  S2R R0, SR_LANEID ;  /* 0x0000000000007919 */ /* 0x000e620000000000 */
[----:B------:R-:W-:Y:S01]  /*47a0*/  SHF.R.U32.HI R37, RZ, 0x1, R13 ;  /* 0x00000001ff257819 */ /* 0x000fe2000001160d */
[----:B------:R-:W-:Y:S05]  /*47b0*/  WARPSYNC.ALL ;  /* 0x0000000000007948 */ /* 0x000fea0003800000 */
[----:B------:R-:W-:Y:S02]  /*47c0*/  MOV R13, RZ ;  /* 0x000000ff000d7202 */ /* 0x000fe40000000f00 */
        /* <DEDUP_REMOVED lines=10> */
.L_x_61:
[----:B------:R-:W-:Y:S05]  /*4870*/  BSYNC.RECONVERGENT B4 ;  /* 0x0000000000047941 */ /* 0x000fea0003800200 */
.L_x_60:
[----:B-1234-:R-:W1:Y:S01]  /*4880*/  LDC.64 R14, c[0x0][0x398] ;  /* 0x0000e600ff0e7b82 */ /* 0x01ee620000000a00 */
[----:B------:R-:W-:Y:S01]  /*4890*/  VIADD R93, R93, 0x10 ;  /* 0x000000105d5d7836 */ /* 0x000fe20000000000 */
[----:B------:R-:W-:Y:S01]  /*48a0*/  BSSY.RECONVERGENT B4, `(.L_x_79) ;  /* 0x00000be000047945 */ /* 0x000fe20003800200 */
[----:B------:R-:W-:-:S05]  /*48b0*/  IMAD.MOV.U32 R0, RZ, RZ, 0x10 ;  /* 0x00000010ff007424 */ /* 0x000fca00078e00ff */
[----:B------:R-:W-:-:S04]  /*48c0*/  VIADDMNMX R3, R3, 0xfffffff0, R0, PT ;  /* 0xfffffff003037846 */ /* 0x000fc80003800100 */
[----:B------:R-:W-:Y:S02]  /*48d0*/  VIMNMX R3, PT, PT, R3, 0x1, !PT ;  /* 0x0000000103037848 */ /* 0x000fe40007fe0100 */
[----:B-1----:R-:W-:Y:S01]  /*48e0*/  ISETP.GE.AND P0, PT, R2, R15, PT ;  /* 0x0000000f0200720c */ /* 0x002fe20003f06270 */
[----:B------:R-:W-:Y:S02]  /*48f0*/  IMAD.IADD R46, R14, 0x1, -R93 ;  /* 0x000000010e2e7824 */ /* 0x000fe400078e0a5d */
[----:B------:R-:W-:Y:S01]  /*4900*/  IMAD R5, R15, 0x10, R5 ;  /* 0x000000100f057824 */ /* 0x000fe200078e0205 */
[----:B------:R-:W-:Y:S02]  /*4910*/  ISETP.GE.OR P0, PT, R93, R14, P0 ;  /* 0x0000000e5d00720c */ /* 0x000fe40000706670 */
[----:B------:R-:W-:-:S04]  /*4920*/  ISETP.GT.AND P1, PT, R46, 0xf, PT ;  /* 0x0000000f2e00780c */ /* 0x000fc80003f24270 */
[----:B------:R-:W-:-:S07]  /*4930*/  ISETP.EQ.AND P1, PT, R81, RZ, P1 ;  /* 0x000000ff5100720c */ /* 0x000fce0000f22270 */
[----:B------:R-:W-:Y:S06]  /*4940*/  @P0 BRA `(.L_x_80) ;  /* 0x0000000800cc0947 */ /* 0x000fec0003800000 */
        /* <DEDUP_REMOVED lines=20> */
.L_x_97:
        /* <DEDUP_REMOVED lines=25> */
.L_x_92:
[C---:B------:R-:W-:Y:S02]  /*4c20*/  VIADD R53, R47.reuse, 0x4 ;  /* 0x000000042f357836 */ /* 0x040fe40000000000 */
[C---:B--2---:R-:W-:Y:S02]  /*4c30*/  VIADD R68, R47.reuse, 0x8 ;  /* 0x000000082f447836 */ /* 0x044fe40000000000 */
[----:B------:R-:W-:Y:S01]  /*4c40*/  VIADD R70, R47, 0xc ;  /* 0x0000000c2f467836 */ /* 0x000fe20000000000 */
[C---:B------:R-:W-:Y:S01]  /*4c50*/  IADD3 R16, PT, PT, R0.reuse, R53, RZ ;  /* 0x0000003500107210 */ /* 0x040fe20007ffe0ff */
[C---:B------:R-:W-:Y:S02]  /*4c60*/  IMAD.IADD R12, R0.reuse, 0x1, R47 ;  /* 0x00000001000c7824 */ /* 0x040fe400078e022f */
[C---:B------:R-:W-:Y:S02]  /*4c70*/  IMAD.IADD R20, R0.reuse, 0x1, R68 ;  /* 0x0000000100147824 */ /* 0x040fe400078e0244 */
[----:B------:R-:W-:Y:S01]  /*4c80*/  IMAD.IADD R21, R0, 0x1, R70 ;  /* 0x0000000100157824 */ /* 0x000fe200078e0246 */
[----:B------:R-:W-:-:S02]  /*4c90*/  LEA R12, R12, UR24, 0x2 ;  /* 0x000000180c0c7c11 */ /* 0x000fc4000f8e10ff */
[----:B------:R-:W-:Y:S02]  /*4ca0*/  LEA R16, R16, UR24, 0x2 ;  /* 0x0000001810107c11 */ /* 0x000fe4000f8e10ff */
[----:B------:R-:W-:Y:S02]  /*4cb0*/  LEA R20, R20, UR24, 0x2 ;  /* 0x0000001814147c11 */ /* 0x000fe4000f8e10ff */
[----:B------:R-:W-:Y:S01]  /*4cc0*/  LEA R36, R21, UR24, 0x2 ;  /* 0x0000001815247c11 */ /* 0x000fe2000f8e10ff */
[----:B--2---:R-:W2:Y:S04]  /*4cd0*/  LDL.128 R12, [R12] ;  /* 0x000000000c0c7983 */ /* 0x004ea80000100c00 */
        /* <DEDUP_REMOVED lines=31> */
.L_x_91:
[----:B--2---:R-:W-:-:S07]  /*4ed0*/  MOV R37, R6 ;  /* 0x0000000600257202 */ /* 0x004fce0000000f00 */
.L_x_90:
[----:B------:R-:W-:Y:S05]  /*4ee0*/  BSYNC.RECONVERGENT B5 ;  /* 0x0000000000057941 */ /* 0x000fea0003800200 */
.L_x_89:
[----:B------:R-:W-:Y:S01]  /*4ef0*/  IMAD.IADD R12, R6, 0x1, -R47 ;  /* 0x00000001060c7824 */ /* 0x000fe200078e0a2f */
[----:B------:R-:W-:Y:S04]  /*4f00*/  BSSY.RECONVERGENT B5, `(.L_x_93) ;  /* 0x000001a000057945 */ /* 0x000fe80003800200 */
[----:B------:R-:W-:-:S13]  /*4f10*/  ISETP.GT.AND P2, PT, R12, 0x4, PT ;  /* 0x000000040c00780c */ /* 0x000fda0003f44270 */
[----:B------:R-:W-:Y:S05]  /*4f20*/  @!P2 BRA `(.L_x_94) ;  /* 0x00000000005ca947 */ /* 0x000fea0003800000 */
[----:B------:R-:W-:Y:S01]  /*4f30*/  IMAD.IADD R12, R0, 0x1, R47 ;  /* 0x00000001000c7824 */ /* 0x000fe200078e022f */
[----:B------:R-:W3:Y:S01]  /*4f40*/  LDC.64 R22, c[0x0][0x390] ;  /* 0x0000e400ff167b82 */ /* 0x000ee20000000a00 */
[----:B------:R-:W-:-:S03]  /*4f50*/  VIADD R20, R47, 0x4 ;  /* 0x000000042f147836 */ /* 0x000fc60000000000 */
[----:B------:R-:W-:Y:S01]  /*4f60*/  LEA R16, R12, UR24, 0x2 ;  /* 0x000000180c107c11 */ /* 0x000fe2000f8e10ff */
[----:B------:R-:W-:-:S05]  /*4f70*/  IMAD.IADD R12, R0, 0x1, R20 ;  /* 0x00000001000c7824 */ /* 0x000fca00078e0214 */
[----:B------:R-:W-:Y:S01]  /*4f80*/  LEA R12, R12, UR24, 0x2 ;  /* 0x000000180c0c7c11 */ /* 0x000fe2000f8e10ff */
[----:B------:R-:W4:Y:S05]  /*4f90*/  LDL.128 R16, [R16] ;  /* 0x0000000010107983 */ /* 0x000f2a0000100c00 */
[----:B--2---:R-:W2:Y:S01]  /*4fa0*/  LDL.128 R12, [R12] ;  /* 0x000000000c0c7983 */ /* 0x004ea20000100c00 */
[C---:B------:R-:W-:Y:S01]  /*4fb0*/  IADD3 R21, PT, PT, R11.reuse, R47, RZ ;  /* 0x0000002f0b157210 */ /* 0x040fe20007ffe0ff */
[----:B------:R-:W-:Y:S01]  /*4fc0*/  IMAD.IADD R37, R11, 0x1, R20 ;  /* 0x000000010b257824 */ /* 0x000fe200078e0214 */
[----:B------:R-:W-:Y:S01]  /*4fd0*/  PLOP3.LUT P0, PT, PT, PT, PT, 0x8, 0x80 ;  /* 0x000000000080781c */ /* 0x000fe20003f0e170 */
[----:B------:R-:W-:-:S02]  /*4fe0*/  VIADD R47, R47, 0x8 ;  /* 0x000000082f2f7836 */ /* 0x000fc40000000000 */
[----:B---3--:R-:W-:-:S04]  /*4ff0*/  IMAD.WIDE R20, R21, 0x4, R22 ;  /* 0x0000000415147825 */ /* 0x008fc800078e0216 */
[----:B------:R-:W-:-:S04]  /*5000*/  IMAD.WIDE R22, R37, 0x4, R22 ;  /* 0x0000000425167825 */ /* 0x000fc800078e0216 */
[----:B------:R-:W-:Y:S01]  /*5010*/  IMAD.MOV.U32 R37, RZ, RZ, R6 ;  /* 0x000000ffff257224 */ /* 0x000fe200078e0006 */
[----:B----4-:R3:W-:Y:S04]  /*5020*/  STG.E desc[UR16][R20.64], R16 ;  /* 0x0000001014007986 */ /* 0x0107e8000c101910 */
[----:B------:R3:W-:Y:S04]  /*5030*/  STG.E desc[UR16][R20.64+0x4], R17 ;  /* 0x0000041114007986 */ /* 0x0007e8000c101910 */
[----:B------:R3:W-:Y:S04]  /*5040*/  STG.E desc[UR16][R20.64+0x8], R18 ;  /* 0x0000081214007986 */ /* 0x0007e8000c101910 */
[----:B------:R3:W-:Y:S04]  /*5050*/  STG.E desc[UR16][R20.64+0xc], R19 ;  /* 0x00000c1314007986 */ /* 0x0007e8000c101910 */
[----:B--2---:R3:W-:Y:S04]  /*5060*/  STG.E desc[UR16][R22.64], R12 ;  /* 0x0000000c16007986 */ /* 0x0047e8000c101910 */
[----:B------:R3:W-:Y:S04]  /*5070*/  STG.E desc[UR16][R22.64+0x4], R13 ;  /* 0x0000040d16007986 */ /* 0x0007e8000c101910 */
[----:B------:R3:W-:Y:S04]  /*5080*/  STG.E desc[UR16][R22.64+0x8], R14 ;  /* 0x0000080e16007986 */ /* 0x0007e8000c101910 */
[----:B------:R3:W-:Y:S02]  /*5090*/  STG.E desc[UR16][R22.64+0xc], R15 ;  /* 0x00000c0f16007986 */ /* 0x0007e4000c101910 */
.L_x_94:
[----:B------:R-:W-:Y:S05]  /*50a0*/  BSYNC.RECONVERGENT B5 ;  /* 0x0000000000057941 */ /* 0x000fea0003800200 */
.L_x_93:
[----:B------:R-:W-:-:S13]  /*50b0*/  ISETP.NE.OR P0, PT, R47, R6, P0 ;  /* 0x000000062f00720c */ /* 0x000fda0000705670 */
[----:B------:R-:W-:Y:S05]  /*50c0*/  @!P0 BREAK.RELIABLE B0 ;  /* 0x0000000000008942 */ /* 0x000fea0003800100 */
[----:B------:R-:W-:Y:S05]  /*50d0*/  @!P0 BRA `(.L_x_86) ;  /* 0x0000000000408947 */ /* 0x000fea0003800000 */
.L_x_88:
[----:B------:R-:W-:Y:S05]  /*50e0*/  BSYNC.RELIABLE B0 ;  /* 0x0000000000007941 */ /* 0x000fea0003800100 */
.L_x_87:
[----:B------:R-:W-:Y:S01]  /*50f0*/  BSSY.RECONVERGENT B0, `(.L_x_95) ;  /* 0x000000d000007945 */ /* 0x000fe20003800200 */
.L_x_96:
        /* <DEDUP_REMOVED lines=13> */
.L_x_95:
[----:B------:R-:W-:-:S07]  /*51d0*/  IMAD.MOV.U32 R37, RZ, RZ, R6 ;  /* 0x000000ffff257224 */ /* 0x000fce00078e0006 */
.L_x_86:
[----:B------:R-:W-:Y:S05]  /*51e0*/  BSYNC.RECONVERGENT B1 ;  /* 0x0000000000017941 */ /* 0x000fea0003800200 */
.L_x_85:
        /* <DEDUP_REMOVED lines=13> */
[----:B------:R-:W3:Y:S04]  /*52c0*/  LDL R11, [R0+0x4] ;  /* 0x00000400000b7983 */ /* 0x000ee80000100800 */
[----:B--2---:R-:W2:Y:S01]  /*52d0*/  LDL R15, [R0+0x8] ;  /* 0x00000800000f7983 */ /* 0x004ea20000100800 */
[----:B------:R-:W-:-:S03]  /*52e0*/  ISETP.NE.AND P0, PT, R72, 0x2, PT ;  /* 0x000000024800780c */ /* 0x000fc60003f05270 */
[----:B---3--:R3:W-:Y:S10]  /*52f0*/  STG.E desc[UR16][R12.64+0x4], R11 ;  /* 0x0000040b0c007986 */ /* 0x0087f4000c101910 */
[----:B--2---:R3:W-:Y:S02]  /*5300*/  @P0 STG.E desc[UR16][R12.64+0x8], R15 ;  /* 0x0000080f0c000986 */ /* 0x0047e4000c101910 */
.L_x_84:
[----:B------:R-:W-:Y:S05]  /*5310*/  BSYNC.RECONVERGENT B2 ;  /* 0x0000000000027941 */ /* 0x000fea0003800200 */
.L_x_83:
[----:B------:R-:W-:-:S05]  /*5320*/  VIADD R4, R4, 0x1 ;  /* 0x0000000104047836 */ /* 0x000fca0000000000 */
[----:B------:R-:W-:-:S13]  /*5330*/  ISETP.NE.AND P0, PT, R4, R3, PT ;  /* 0x000000030400720c */ /* 0x000fda0003f05270 */
[----:B------:R-:W-:Y:S05]  /*5340*/  @P0 BRA `(.L_x_97) ;  /* 0xfffffff400d00947 */ /* 0x000fea000383ffff */
[----:B------:R-:W-:Y:S05]  /*5350*/  BSYNC.RECONVERGENT B3 ;  /* 0x0000000000037941 */ /* 0x000fea0003800200 */
.L_x_82:
[----:B------:R-:W-:Y:S05]  /*5360*/  BRA `(.L_x_80) ;  /* 0x0000000000447947 */ /* 0x000fea0003800000 */
.L_x_81:
[----:B------:R-:W1:Y:S01]  /*5370*/  S2R R0, SR_LANEID ;  /* 0x0000000000007919 */ /* 0x000e620000000000 */
[----:B------:R-:W2:Y:S01]  /*5380*/  LDC.64 R12, c[0x0][0x390] ;  /* 0x0000e400ff0c7b82 */ /* 0x000ea20000000a00 */
[----:B------:R-:W-:Y:S01]  /*5390*/  SHF.R.U32.HI R19, RZ, 0x1, R15 ;  /* 0x00000001ff137819 */ /* 0x000fe2000001160f */
[----:B------:R-:W-:Y:S01]  /*53a0*/  IMAD.IADD R11, R2, 0x1, R5 ;  /* 0x00000001020b7824 */ /* 0x000fe200078e0205 */
[----:B------:R-:W-:Y:S05]  /*53b0*/  WARPSYNC.ALL ;  /* 0x0000000000007948 */ /* 0x000fea0003800000 */
[----:B------:R-:W-:Y:S02]  /*53c0*/  IMAD.MOV.U32 R15, RZ, RZ, RZ ;  /* 0x000000ffff0f7224 */ /* 0x000fe400078e00ff */
        /* <DEDUP_REMOVED lines=11> */
.L_x_80:
[----:B------:R-:W-:Y:S05]  /*5480*/  BSYNC.RECONVERGENT B4 ;  /* 0x0000000000047941 */ /* 0x000fea0003800200 */
.L_x_79:
[----:B-1234-:R-:W1:Y:S01]  /*5490*/  LDC.64 R14, c[0x0][0x398] ;  /* 0x0000e600ff0e7b82 */ /* 0x01ee620000000a00 */
[----:B------:R-:W-:Y:S01]  /*54a0*/  IADD3 R0, P2, PT, R2, R5, RZ ;  /* 0x0000000502007210 */ /* 0x000fe20007f5e0ff */
[----:B------:R-:W-:Y:S03]  /*54b0*/  BSSY.RECONVERGENT B4, `(.L_x_98) ;  /* 0x00000b9000047945 */ /* 0x000fe60003800200 */
[----:B------:R-:W-:-:S03]  /*54c0*/  LEA.HI.X.SX32 R5, R5, R10, 0x1, P2 ;  /* 0x0000000a05057211 */ /* 0x000fc600010f0eff */
[----:B------:R-:W2:Y:S01]  /*54d0*/  LDC.64 R12, c[0x0][0x390] ;  /* 0x0000e400ff0c7b82 */ /* 0x000ea20000000a00 */
[----:B-1----:R-:W-:-:S04]  /*54e0*/  ISETP.GE.AND P0, PT, R8, R15, PT ;  /* 0x0000000f0800720c */ /* 0x002fc80003f06270 */
[----:B------:R-:W-:Y:S02]  /*54f0*/  ISETP.GE.OR P0, PT, R93, R14, P0 ;  /* 0x0000000e5d00720c */ /* 0x000fe40000706670 */
[----:B--2---:R-:W-:-:S04]  /*5500*/  LEA R4, P3, R0, R12, 0x2 ;  /* 0x0000000c00047211 */ /* 0x004fc800078610ff */
[----:B------:R-:W-:-:S07]  /*5510*/  LEA.HI.X R5, R0, R13, R5, 0x2, P3 ;  /* 0x0000000d00057211 */ /* 0x000fce00018f1405 */
[----:B------:R-:W-:Y:S05]  /*5520*/  @P0 BRA `(.L_x_99) ;  /* 0x0000000800c40947 */ /* 0x000fea0003800000 */
[----:B------:R-:W-:-:S04]  /*5530*/  IADD3 R64, PT, PT, -R8, R15, RZ ;  /* 0x0000000f08407210 */ /* 0x000fc80007ffe1ff */
        /* <DEDUP_REMOVED lines=18> */
[----:B--2---:R-:W-:Y:S01]  /*5660*/  IMAD.MOV.U32 R40, RZ, RZ, RZ ;  /* 0x000000ffff287224 */ /* 0x004fe200078e00ff */
[----:B------:R-:W-:-:S07]  /*5670*/  LOP3.LUT R10, R7, 0x1c, RZ, 0xc0, !PT ;  /* 0x0000001c070a7812 */ /* 0x000fce00078ec0ff */
.L_x_116:
[----:B------:R-:W-:Y:S01]  /*5680*/  ISETP.GE.AND P0, PT, R64, 0x1, PT ;  /* 0x000000014000780c */ /* 0x000fe20003f06270 */
[----:B------:R-:W-:-:S12]  /*5690*/  BSSY.RECONVERGENT B2, `(.L_x_102) ;  /* 0x0000087000027945 */ /* 0x000fd80003800200 */
[----:B-1234-:R-:W-:Y:S05]  /*56a0*/  @!P0 BRA `(.L_x_103) ;  /* 0x0000000800148947 */ /* 0x01efea0003800000 */
[----:B------:R-:W1:Y:S01]  /*56b0*/  LDCU UR4, c[0x0][0x39c] ;  /* 0x00007380ff0477ac */ /* 0x000e620008000800 */
[----:B------:R-:W-:Y:S01]  /*56c0*/  ISETP.GE.AND P0, PT, R73, 0x4, PT ;  /* 0x000000044900780c */ /* 0x000fe20003f06270 */
[----:B------:R-:W-:Y:S01]  /*56d0*/  IMAD.IADD R7, R93, 0x1, R40 ;  /* 0x000000015d077824 */ /* 0x000fe200078e0228 */
[----:B------:R-:W-:Y:S01]  /*56e0*/  BSSY.RECONVERGENT B1, `(.L_x_104) ;  /* 0x000006f000017945 */ /* 0x000fe20003800200 */
[----:B------:R-:W-:Y:S01]  /*56f0*/  IMAD.SHL.U32 R66, R40, 0x10, RZ ;  /* 0x0000001028427824 */ /* 0x000fe200078e00ff */
[----:B------:R-:W-:Y:S01]  /*5700*/  MOV R0, RZ ;  /* 0x000000ff00007202 */ /* 0x000fe20000000f00 */
[----:B-1----:R-:W-:-:S08]  /*5710*/  IMAD R68, R7, UR4, R8 ;  /* 0x0000000407447c24 */ /* 0x002fd0000f8e0208 */
        /* <DEDUP_REMOVED lines=15> */
.L_x_111:
[C---:B------:R-:W-:Y:S01]  /*5810*/  IADD3 R41, PT, PT, R11.reuse, 0x4, RZ ;  /* 0x000000040b297810 */ /* 0x040fe20007ffe0ff */
[C---:B------:R-:W-:Y:S02]  /*5820*/  VIADD R47, R11.reuse, 0x8 ;  /* 0x000000080b2f7836 */ /* 0x040fe40000000000 */
[C---:B------:R-:W-:Y:S02]  /*5830*/  IMAD.IADD R0, R66.reuse, 0x1, R11 ;  /* 0x0000000142007824 */ /* 0x040fe400078e020b */
[----:B---3--:R-:W-:Y:S02]  /*5840*/  IMAD.IADD R12, R66, 0x1, R41 ;  /* 0x00000001420c7824 */ /* 0x008fe400078e0229 */
[----:B------:R-:W-:Y:S01]  /*5850*/  VIADD R53, R11, 0xc ;  /* 0x0000000c0b357836 */ /* 0x000fe20000000000 */
[----:B------:R-:W-:Y:S02]  /*5860*/  LEA R0, R0, UR24, 0x2 ;  /* 0x0000001800007c11 */ /* 0x000fe4000f8e10ff */
[----:B------:R-:W-:Y:S01]  /*5870*/  LEA R20, R12, UR24, 0x2 ;  /* 0x000000180c147c11 */ /* 0x000fe2000f8e10ff */
[C---:B------:R-:W-:Y:S01]  /*5880*/  IMAD.IADD R12, R66.reuse, 0x1, R47 ;  /* 0x00000001420c7824 */ /* 0x040fe200078e022f */
[----:B------:R-:W-:Y:S01]  /*5890*/  IADD3 R13, PT, PT, R66, R53, RZ ;  /* 0x00000035420d7210 */ /* 0x000fe20007ffe0ff */
[----:B------:R-:W3:Y:S03]  /*58a0*/  LDL.128 R36, [R0] ;  /* 0x0000000000247983 */ /* 0x000ee60000100c00 */
[----:B------:R-:W-:Y:S01]  /*58b0*/  LEA R12, R12, UR24, 0x2 ;  /* 0x000000180c0c7c11 */ /* 0x000fe2000f8e10ff */
[----:B------:R-:W4:Y:S01]  /*58c0*/  LDL.128 R20, [R20] ;  /* 0x0000000014147983 */ /* 0x000f220000100c00 */
[----:B------:R-:W-:-:S04]  /*58d0*/  LEA R16, R13, UR24, 0x2 ;  /* 0x000000180d107c11 */ /* 0x000fc8000f8e10ff */
[----:B------:R-:W5:Y:S04]  /*58e0*/  LDL.128 R12, [R12] ;  /* 0x000000000c0c7983 */ /* 0x000f680000100c00 */
[----:B------:R-:W5:Y:S01]  /*58f0*/  LDL.128 R16, [R16] ;  /* 0x0000000010107983 */ /* 0x000f620000100c00 */
[C---:B------:R-:W-:Y:S01]  /*5900*/  IMAD.IADD R43, R68.reuse, 0x1, R11 ;  /* 0x00000001442b7824 */ /* 0x040fe200078e020b */
[----:B------:R-:W-:Y:S01]  /*5910*/  IADD3 R11, PT, PT, R11, 0x10, RZ ;  /* 0x000000100b0b7810 */ /* 0x000fe20007ffe0ff */
[C---:B------:R-:W-:Y:S02]  /*5920*/  IMAD.IADD R55, R68.reuse, 0x1, R41 ;  /* 0x0000000144377824 */ /* 0x040fe400078e0229 */
[C---:B------:R-:W-:Y:S01]  /*5930*/  IMAD.IADD R59, R68.reuse, 0x1, R47 ;  /* 0x00000001443b7824 */ /* 0x040fe200078e022f */
[----:B------:R-:W-:Y:S01]  /*5940*/  ISETP.GE.AND P2, PT, R11, R70, PT ;  /* 0x000000460b00720c */ /* 0x000fe20003f46270 */
[----:B------:R-:W-:-:S02]  /*5950*/  IMAD.IADD R61, R68, 0x1, R53 ;  /* 0x00000001443d7824 */ /* 0x000fc400078e0235 */
[----:B--2---:R-:W-:-:S04]  /*5960*/  IMAD.WIDE R42, R43, 0x4, R62 ;  /* 0x000000042b2a7825 */ /* 0x004fc800078e023e */
[----:B------:R-:W-:-:S04]  /*5970*/  IMAD.WIDE R54, R55, 0x4, R62 ;  /* 0x0000000437367825 */ /* 0x000fc800078e023e */
[----:B------:R-:W-:-:S04]  /*5980*/  IMAD.WIDE R58, R59, 0x4, R62 ;  /* 0x000000043b3a7825 */ /* 0x000fc800078e023e */
[----:B------:R-:W-:Y:S01]  /*5990*/  IMAD.WIDE R60, R61, 0x4, R62 ;  /* 0x000000043d3c7825 */ /* 0x000fe200078e023e */
        /* <DEDUP_REMOVED lines=18> */
.L_x_110:
[----:B------:R-:W-:-:S07]  /*5ac0*/  IMAD.MOV.U32 R0, RZ, RZ, R10 ;  /* 0x000000ffff007224 */ /* 0x000fce00078e000a */
.L_x_109:
[----:B------:R-:W-:Y:S05]  /*5ad0*/  BSYNC.RECONVERGENT B5 ;  /* 0x0000000000057941 */ /* 0x000fea0003800200 */
.L_x_108:
[----:B---3--:R-:W-:Y:S01]  /*5ae0*/  IMAD.IADD R12, R10, 0x1, -R11 ;  /* 0x000000010a0c7824 */ /* 0x008fe200078e0a0b */
[----:B------:R-:W-:Y:S04]  /*5af0*/  BSSY.RECONVERGENT B5, `(.L_x_112) ;  /* 0x000001a000057945 */ /* 0x000fe80003800200 */
[----:B------:R-:W-:-:S13]  /*5b00*/  ISETP.GT.AND P2, PT, R12, 0x4, PT ;  /* 0x000000040c00780c */ /* 0x000fda0003f44270 */
[----:B------:R-:W-:Y:S05]  /*5b10*/  @!P2 BRA `(.L_x_113) ;  /* 0x00000000005ca947 */ /* 0x000fea0003800000 */
[----:B------:R-:W-:Y:S01]  /*5b20*/  VIADD R20, R11, 0x4 ;  /* 0x000000040b147836 */ /* 0x000fe20000000000 */
[----:B------:R-:W2:Y:S01]  /*5b30*/  LDC.64 R22, c[0x0][0x390] ;  /* 0x0000e400ff167b82 */ /* 0x000ea20000000a00 */
[----:B------:R-:W-:-:S03]  /*5b40*/  IMAD.IADD R0, R66, 0x1, R11 ;  /* 0x0000000142007824 */ /* 0x000fc600078e020b */
[----:B------:R-:W-:Y:S02]  /*5b50*/  IADD3 R12, PT, PT, R66, R20, RZ ;  /* 0x00000014420c7210 */ /* 0x000fe40007ffe0ff */
[----:B------:R-:W-:Y:S02]  /*5b60*/  LEA R0, R0, UR24, 0x2 ;  /* 0x0000001800007c11 */ /* 0x000fe4000f8e10ff */
[----:B------:R-:W-:-:S03]  /*5b70*/  LEA R16, R12, UR24, 0x2 ;  /* 0x000000180c107c11 */ /* 0x000fc6000f8e10ff */
[----:B------:R3:W4:Y:S04]  /*5b80*/  LDL.128 R12, [R0] ;  /* 0x00000000000c7983 */ /* 0x0007280000100c00 */
[----:B------:R-:W5:Y:S01]  /*5b90*/  LDL.128 R16, [R16] ;  /* 0x0000000010107983 */ /* 0x000f620000100c00 */
[C---:B------:R-:W-:Y:S01]  /*5ba0*/  IMAD.IADD R21, R68.reuse, 0x1, R11 ;  /* 0x0000000144157824 */ /* 0x040fe200078e020b */
[----:B------:R-:W-:Y:S01]  /*5bb0*/  PLOP3.LUT P0, PT, PT, PT, PT, 0x8, 0x80 ;  /* 0x000000000080781c */ /* 0x000fe20003f0e170 */
[----:B------:R-:W-:Y:S02]  /*5bc0*/  IMAD.IADD R37, R68, 0x1, R20 ;  /* 0x0000000144257824 */ /* 0x000fe400078e0214 */
[----:B---3--:R-:W-:Y:S02]  /*5bd0*/  IMAD.MOV.U32 R0, RZ, RZ, R10 ;  /* 0x000000ffff007224 */ /* 0x008fe400078e000a */
[----:B------:R-:W-:-:S02]  /*5be0*/  VIADD R11, R11, 0x8 ;  /* 0x000000080b0b7836 */ /* 0x000fc40000000000 */
[----:B--2---:R-:W-:-:S04]  /*5bf0*/  IMAD.WIDE R20, R21, 0x4, R22 ;  /* 0x0000000415147825 */ /* 0x004fc800078e0216 */
[----:B------:R-:W-:Y:S01]  /*5c00*/  IMAD.WIDE R22, R37, 0x4, R22 ;  /* 0x0000000425167825 */ /* 0x000fe200078e0216 */
[----:B----4-:R2:W-:Y:S04]  /*5c10*/  STG.E desc[UR16][R20.64], R12 ;  /* 0x0000000c14007986 */ /* 0x0105e8000c101910 */
[----:B------:R2:W-:Y:S04]  /*5c20*/  STG.E desc[UR16][R20.64+0x4], R13 ;  /* 0x0000040d14007986 */ /* 0x0005e8000c101910 */
[----:B------:R2:W-:Y:S04]  /*5c30*/  STG.E desc[UR16][R20.64+0x8], R14 ;  /* 0x0000080e14007986 */ /* 0x0005e8000c101910 */
[----:B------:R2:W-:Y:S04]  /*5c40*/  STG.E desc[UR16][R20.64+0xc], R15 ;  /* 0x00000c0f14007986 */ /* 0x0005e8000c101910 */
[----:B-----5:R2:W-:Y:S04]  /*5c50*/  STG.E desc[UR16][R22.64], R16 ;  /* 0x0000001016007986 */ /* 0x0205e8000c101910 */
[----:B------:R2:W-:Y:S04]  /*5c60*/  STG.E desc[UR16][R22.64+0x4], R17 ;  /* 0x0000041116007986 */ /* 0x0005e8000c101910 */
[----:B------:R2:W-:Y:S04]  /*5c70*/  STG.E desc[UR16][R22.64+0x8], R18 ;  /* 0x0000081216007986 */ /* 0x0005e8000c101910 */
[----:B------:R2:W-:Y:S02]  /*5c80*/  STG.E desc[UR16][R22.64+0xc], R19 ;  /* 0x00000c1316007986 */ /* 0x0005e4000c101910 */
.L_x_113:
[----:B------:R-:W-:Y:S05]  /*5c90*/  BSYNC.RECONVERGENT B5 ;  /* 0x0000000000057941 */ /* 0x000fea0003800200 */
.L_x_112:
[----:B------:R-:W-:-:S13]  /*5ca0*/  ISETP.NE.OR P0, PT, R11, R10, P0 ;  /* 0x0000000a0b00720c */ /* 0x000fda0000705670 */
[----:B------:R-:W-:Y:S05]  /*5cb0*/  @!P0 BREAK.RELIABLE B0 ;  /* 0x0000000000008942 */ /* 0x000fea0003800100 */
[----:B------:R-:W-:Y:S05]  /*5cc0*/  @!P0 BRA `(.L_x_105) ;  /* 0x0000000000408947 */ /* 0x000fea0003800000 */
.L_x_107:
[----:B------:R-:W-:Y:S05]  /*5cd0*/  BSYNC.RELIABLE B0 ;  /* 0x0000000000007941 */ /* 0x000fea0003800100 */
.L_x_106:
[----:B------:R-:W-:Y:S01]  /*5ce0*/  BSSY.RECONVERGENT B0, `(.L_x_114) ;  /* 0x000000d000007945 */ /* 0x000fe20003800200 */
.L_x_115:
[----:B------:R-:W-:-:S04]  /*5cf0*/  IADD3 R0, PT, PT, R66, R11, RZ ;  /* 0x0000000b42007210 */ /* 0x000fc80007ffe0ff */
[----:B------:R-:W-:-:S05]  /*5d00*/  LEA R0, R0, UR24, 0x2 ;  /* 0x0000001800007c11 */ /* 0x000fca000f8e10ff */
[----:B--23--:R-:W2:Y:S01]  /*5d10*/  LDL.128 R16, [R0] ;  /* 0x0000000000107983 */ /* 0x00cea20000100c00 */
        /* <DEDUP_REMOVED lines=10> */
.L_x_114:
[----:B------:R-:W-:-:S07]  /*5dc0*/  IMAD.MOV.U32 R0, RZ, RZ, R10 ;  /* 0x000000ffff007224 */ /* 0x000fce00078e000a */
.L_x_105:
[----:B------:R-:W-:Y:S05]  /*5dd0*/  BSYNC.RECONVERGENT B1 ;  /* 0x0000000000017941 */ /* 0x000fea0003800200 */
.L_x_104:
[----:B------:R-:W-:-:S13]  /*5de0*/  ISETP.NE.AND P0, PT, R65, RZ, PT ;  /* 0x000000ff4100720c */ /* 0x000fda0003f05270 */
[----:B------:R-:W-:Y:S05]  /*5df0*/  @!P0 BRA `(.L_x_103) ;  /* 0x0000000000408947 */ /* 0x000fea0003800000 */
[----:B-1----:R-:W-:-:S05]  /*5e00*/  IMAD.IADD R6, R66, 0x1, R0 ;  /* 0x0000000142067824 */ /* 0x002fca00078e0200 */
[----:B------:R-:W-:Y:S02]  /*5e10*/  LEA R11, R6, UR24, 0x2 ;  /* 0x00000018060b7c11 */ /* 0x000fe4000f8e10ff */
[----:B------:R-:W1:Y:S04]  /*5e20*/  LDC.64 R6, c[0x0][0x390] ;  /* 0x0000e400ff067b82 */ /* 0x000e680000000a00 */
[----:B------:R-:W4:Y:S01]  /*5e30*/  LDL R11, [R11] ;  /* 0x000000000b0b7983 */ /* 0x000f220000100800 */
[----:B--23--:R-:W-:Y:S02]  /*5e40*/  IADD3 R13, PT, PT, R68, R0, RZ ;  /* 0x00000000440d7210 */ /* 0x00cfe40007ffe0ff */
[----:B------:R-:W-:-:S03]  /*5e50*/  ISETP.NE.AND P0, PT, R65, 0x1, PT ;  /* 0x000000014100780c */ /* 0x000fc60003f05270 */
[----:B-1----:R-:W-:-:S05]  /*5e60*/  IMAD.WIDE R6, R13, 0x4, R6 ;  /* 0x000000040d067825 */ /* 0x002fca00078e0206 */
[----:B----4-:R4:W-:Y:S05]  /*5e70*/  STG.E desc[UR16][R6.64], R11 ;  /* 0x0000000b06007986 */ /* 0x0109ea000c101910 */
        /* <DEDUP_REMOVED lines=8> */
.L_x_103:
[----:B------:R-:W-:Y:S05]  /*5f00*/  BSYNC.RECONVERGENT B2 ;  /* 0x0000000000027941 */ /* 0x000fea0003800200 */
.L_x_102:
[----:B------:R-:W-:-:S05]  /*5f10*/  VIADD R40, R40, 0x1 ;  /* 0x0000000128287836 */ /* 0x000fca0000000000 */
[----:B------:R-:W-:-:S13]  /*5f20*/  ISETP.NE.AND P0, PT, R40, R3, PT ;  /* 0x000000032800720c */ /* 0x000fda0003f05270 */
[----:B------:R-:W-:Y:S05]  /*5f30*/  @P0 BRA `(.L_x_116) ;  /* 0xfffffff400d00947 */ /* 0x000fea000383ffff */
[----:B------:R-:W-:Y:S05]  /*5f40*/  BSYNC.RECONVERGENT B3 ;  /* 0x0000000000037941 */ /* 0x000fea0003800200 */
.L_x_101:
[----:B------:R-:W-:Y:S05]  /*5f50*/  BRA `(.L_x_99) ;  /* 0x0000000000387947 */ /* 0x000fea0003800000 */
.L_x_100:
        /* <DEDUP_REMOVED lines=14> */
.L_x_99:
[----:B------:R-:W-:Y:S05]  /*6040*/  BSYNC.RECONVERGENT B4 ;  /* 0x0000000000047941 */ /* 0x000fea0003800200 */
.L_x_98:
[----:B-1--4-:R-:W1:Y:S01]  /*6050*/  LDC.64 R6, c[0x0][0x398] ;  /* 0x0000e600ff067b82 */ /* 0x012e620000000a00 */
[----:B------:R-:W-:Y:S01]  /*6060*/  BSSY.RECONVERGENT B4, `(.L_x_117) ;  /* 0x00000b5000047945 */ /* 0x000fe20003800200 */
[----:B-1----:R-:W-:-:S04]  /*6070*/  ISETP.GE.AND P0, PT, R56, R7, PT ;  /* 0x000000073800720c */ /* 0x002fc80003f06270 */
[----:B------:R-:W-:-:S13]  /*6080*/  ISETP.GE.OR P0, PT, R93, R6, P0 ;  /* 0x000000065d00720c */ /* 0x000fda0000706670 */
        /* <DEDUP_REMOVED lines=19> */
[C---:B----4-:R-:W-:Y:S01]  /*61c0*/  LOP3.LUT R51, R9.reuse, 0x3, RZ, 0xc0, !PT ;  /* 0x0000000309337812 */ /* 0x050fe200078ec0ff */
[----:B--2---:R-:W-:Y:S01]  /*61d0*/  IMAD.MOV.U32 R42, RZ, RZ, RZ ;  /* 0x000000ffff2a7224 */ /* 0x004fe200078e00ff */
[----:B------:R-:W-:-:S07]  /*61e0*/  LOP3.LUT R48, R9, 0x1c, RZ, 0xc0, !PT ;  /* 0x0000001c09307812 */ /* 0x000fce00078ec0ff */
.L_x_135:
[----:B------:R-:W-:Y:S01]  /*61f0*/  ISETP.GE.AND P0, PT, R53, 0x1, PT ;  /* 0x000000013500780c */ /* 0x000fe20003f06270 */
[----:B------:R-:W-:-:S12]  /*6200*/  BSSY.RECONVERGENT B2, `(.L_x_121) ;  /* 0x0000087000027945 */ /* 0x000fd80003800200 */
[----:B-12-4-:R-:W-:Y:S05]  /*6210*/  @!P0 BRA `(.L_x_122) ;  /* 0x0000000800148947 */ /* 0x016fea0003800000 */
        /* <DEDUP_REMOVED lines=22> */
.L_x_130:
[C---:B--2---:R-:W-:Y:S01]  /*6380*/  IADD3 R34, PT, PT, R43.reuse, 0x4, RZ ;  /* 0x000000042b227810 */ /* 0x044fe20007ffe0ff */
[C---:B------:R-:W-:Y:S02]  /*6390*/  VIADD R36, R43.reuse, 0x8 ;  /* 0x000000082b247836 */ /* 0x040fe40000000000 */
[----:B------:R-:W-:Y:S02]  /*63a0*/  VIADD R38, R43, 0xc ;  /* 0x0000000c2b267836 */ /* 0x000fe40000000000 */
[C---:B------:R-:W-:Y:S02]  /*63b0*/  IMAD.IADD R0, R47.reuse, 0x1, R43 ;  /* 0x000000012f007824 */ /* 0x040fe400078e022b */
[C---:B---3--:R-:W-:Y:S01]  /*63c0*/  IMAD.IADD R12, R47.reuse, 0x1, R34 ;  /* 0x000000012f0c7824 */ /* 0x048fe200078e0222 */
[C---:B------:R-:W-:Y:S01]  /*63d0*/  IADD3 R16, PT, PT, R47.reuse, R36, RZ ;  /* 0x000000242f107210 */ /* 0x040fe20007ffe0ff */
[----:B------:R-:W-:Y:S01]  /*63e0*/  IMAD.IADD R17, R47, 0x1, R38 ;  /* 0x000000012f117824 */ /* 0x000fe200078e0226 */
[----:B------:R-:W-:-:S02]  /*63f0*/  LEA R0, R0, UR24, 0x2 ;  /* 0x0000001800007c11 */ /* 0x000fc4000f8e10ff */
[----:B------:R-:W-:Y:S02]  /*6400*/  LEA R12, R12, UR24, 0x2 ;  /* 0x000000180c0c7c11 */ /* 0x000fe4000f8e10ff */
[----:B------:R-:W-:Y:S01]  /*6410*/  LEA R16, R16, UR24, 0x2 ;  /* 0x0000001810107c11 */ /* 0x000fe2000f8e10ff */
[----:B------:R-:W3:Y:S01]  /*6420*/  LDL.128 R8, [R0] ;  /* 0x0000000000087983 */ /* 0x000ee20000100c00 */
[----:B------:R-:W-:-:S03]  /*6430*/  LEA R20, R17, UR24, 0x2 ;  /* 0x0000001811147c11 */ /* 0x000fc6000f8e10ff */
        /* <DEDUP_REMOVED lines=31> */
.L_x_129:
[----:B------:R-:W-:-:S07]  /*6630*/  IMAD.MOV.U32 R0, RZ, RZ, R48 ;  /* 0x000000ffff007224 */ /* 0x000fce00078e0030 */
.L_x_128:
[----:B------:R-:W-:Y:S05]  /*6640*/  BSYNC.RECONVERGENT B5 ;  /* 0x0000000000057941 */ /* 0x000fea0003800200 */
.L_x_127:
[----:B--2---:R-:W-:Y:S01]  /*6650*/  IADD3 R8, PT, PT, R48, -R43, RZ ;  /* 0x8000002b30087210 */ /* 0x004fe20007ffe0ff */
[----:B------:R-:W-:Y:S03]  /*6660*/  BSSY.RECONVERGENT B5, `(.L_x_131) ;  /* 0x000001a000057945 */ /* 0x000fe60003800200 */
[----:B------:R-:W-:-:S13]  /*6670*/  ISETP.GT.AND P2, PT, R8, 0x4, PT ;  /* 0x000000040800780c */ /* 0x000fda0003f44270 */
[----:B------:R-:W-:Y:S05]  /*6680*/  @!P2 BRA `(.L_x_132) ;  /* 0x00000000005ca947 */ /* 0x000fea0003800000 */
[----:B------:R-:W-:Y:S01]  /*6690*/  VIADD R8, R43, 0x4 ;  /* 0x000000042b087836 */ /* 0x000fe20000000000 */
[----:B------:R-:W2:Y:S01]  /*66a0*/  LDC.64 R10, c[0x0][0x390] ;  /* 0x0000e400ff0a7b82 */ /* 0x000ea20000000a00 */
[C---:B------:R-:W-:Y:S02]  /*66b0*/  IMAD.IADD R0, R47.reuse, 0x1, R43 ;  /* 0x000000012f007824 */ /* 0x040fe400078e022b */
[----:B------:R-:W-:-:S03]  /*66c0*/  IMAD.IADD R9, R47, 0x1, R8 ;  /* 0x000000012f097824 */ /* 0x000fc600078e0208 */
[----:B------:R-:W-:Y:S02]  /*66d0*/  LEA R0, R0, UR24, 0x2 ;  /* 0x0000001800007c11 */ /* 0x000fe4000f8e10ff */
[----:B---3--:R-:W-:-:S03]  /*66e0*/  LEA R16, R9, UR24, 0x2 ;  /* 0x0000001809107c11 */ /* 0x008fc6000f8e10ff */
[----:B------:R3:W4:Y:S04]  /*66f0*/  LDL.128 R12, [R0] ;  /* 0x00000000000c7983 */ /* 0x0007280000100c00 */
[----:B------:R-:W5:Y:S01]  /*6700*/  LDL.128 R16, [R16] ;  /* 0x0000000010107983 */ /* 0x000f620000100c00 */
[C---:B------:R-:W-:Y:S01]  /*6710*/  IADD3 R9, PT, PT, R49.reuse, R43, RZ ;  /* 0x0000002b31097210 */ /* 0x040fe20007ffe0ff */
[----:B------:R-:W-:Y:S01]  /*6720*/  IMAD.IADD R21, R49, 0x1, R8 ;  /* 0x0000000131157824 */ /* 0x000fe200078e0208 */
[----:B------:R-:W-:Y:S01]  /*6730*/  PLOP3.LUT P0, PT, PT, PT, PT, 0x8, 0x80 ;  /* 0x000000000080781c */ /* 0x000fe20003f0e170 */
        /* <DEDUP_REMOVED lines=12> */
.L_x_132:
[----:B------:R-:W-:Y:S05]  /*6800*/  BSYNC.RECONVERGENT B5 ;  /* 0x0000000000057941 */ /* 0x000fea0003800200 */
.L_x_131:
[----:B------:R-:W-:-:S13]  /*6810*/  ISETP.NE.OR P0, PT, R43, R48, P0 ;  /* 0x000000302b00720c */ /* 0x000fda0000705670 */
[----:B------:R-:W-:Y:S05]  /*6820*/  @!P0 BREAK.RELIABLE B0 ;  /* 0x0000000000008942 */ /* 0x000fea0003800100 */
[----:B------:R-:W-:Y:S05]  /*6830*/  @!P0 BRA `(.L_x_124) ;  /* 0x0000000000408947 */ /* 0x000fea0003800000 */
.L_x_126:
[----:B------:R-:W-:Y:S05]  /*6840*/  BSYNC.RELIABLE B0 ;  /* 0x0000000000007941 */ /* 0x000fea0003800100 */
.L_x_125:
[----:B------:R-:W-:Y:S01]  /*6850*/  BSSY.RECONVERGENT B0, `(.L_x_133) ;  /* 0x000000d000007945 */ /* 0x000fe20003800200 */
.L_x_134:
[----:B------:R-:W-:-:S04]  /*6860*/  IADD3 R0, PT, PT, R47, R43, RZ ;  /* 0x0000002b2f007210 */ /* 0x000fc80007ffe0ff */
[----:B------:R-:W-:-:S05]  /*6870*/  LEA R0, R0, UR24, 0x2 ;  /* 0x0000001800007c11 */ /* 0x000fca000f8e10ff */
[----:B--234-:R-:W2:Y:S01]  /*6880*/  LDL.128 R12, [R0] ;  /* 0x00000000000c7983 */ /* 0x01cea20000100c00 */
        /* <DEDUP_REMOVED lines=10> */
.L_x_133:
[----:B------:R-:W-:-:S07]  /*6930*/  IMAD.MOV.U32 R0, RZ, RZ, R48 ;  /* 0x000000ffff007224 */ /* 0x000fce00078e0030 */
.L_x_124:
[----:B------:R-:W-:Y:S05]  /*6940*/  BSYNC.RECONVERGENT B1 ;  /* 0x0000000000017941 */ /* 0x000fea0003800200 */
.L_x_123:
[----:B------:R-:W-:-:S13]  /*6950*/  ISETP.NE.AND P0, PT, R51, RZ, PT ;  /* 0x000000ff3300720c */ /* 0x000fda0003f05270 */
[----:B------:R-:W-:Y:S05]  /*6960*/  @!P0 BRA `(.L_x_122) ;  /* 0x0000000000408947 */ /* 0x000fea0003800000 */
[----:B-1----:R-:W-:-:S04]  /*6970*/  IADD3 R6, PT, PT, R47, R0, RZ ;  /* 0x000000002f067210 */ /* 0x002fc80007ffe0ff */
[----:B--2-4-:R-:W-:Y:S02]  /*6980*/  LEA R8, R6, UR24, 0x2 ;  /* 0x0000001806087c11 */ /* 0x014fe4000f8e10ff */
[----:B------:R-:W1:Y:S03]  /*6990*/  LDC.64 R6, c[0x0][0x390] ;  /* 0x0000e400ff067b82 */ /* 0x000e660000000a00 */
[----:B------:R-:W2:Y:S01]  /*69a0*/  LDL R9, [R8] ;  /* 0x0000000008097983 */ /* 0x000ea20000100800 */
[----:B------:R-:W-:Y:S01]  /*69b0*/  IMAD.IADD R11, R49, 0x1, R0 ;  /* 0x00000001310b7824 */ /* 0x000fe200078e0200 */
[----:B------:R-:W-:-:S03]  /*69c0*/  ISETP.NE.AND P0, PT, R51, 0x1, PT ;  /* 0x000000013300780c */ /* 0x000fc60003f05270 */
[----:B-1----:R-:W-:-:S05]  /*69d0*/  IMAD.WIDE R6, R11, 0x4, R6 ;  /* 0x000000040b067825 */ /* 0x002fca00078e0206 */
[----:B--2---:R1:W-:Y:S05]  /*69e0*/  STG.E desc[UR16][R6.64], R9 ;  /* 0x0000000906007986 */ /* 0x0043ea000c101910 */
[----:B------:R-:W-:Y:S05]  /*69f0*/  @!P0 BRA `(.L_x_122) ;  /* 0x00000000001c8947 */ /* 0x000fea0003800000 */
[----:B------:R-:W-:-:S04]  /*6a00*/  IMAD.IADD R0, R47, 0x1, R0 ;  /* 0x000000012f007824 */ /* 0x000fc800078e0200 */
[----:B------:R-:W-:-:S05]  /*6a10*/  IMAD.U32 R0, R0, 0x4, R1 ;  /* 0x0000000400007824 */ /* 0x000fca00078e0001 */
[----:B-1----:R-:W2:Y:S04]  /*6a20*/  LDL R9, [R0+0x4] ;  /* 0x0000040000097983 */ /* 0x002ea80000100800 */
[----:B------:R-:W4:Y:S01]  /*6a30*/  LDL R11, [R0+0x8] ;  /* 0x00000800000b7983 */ /* 0x000f220000100800 */
[----:B------:R-:W-:-:S03]  /*6a40*/  ISETP.NE.AND P0, PT, R51, 0x2, PT ;  /* 0x000000023300780c */ /* 0x000fc60003f05270 */
[----:B--2---:R1:W-:Y:S10]  /*6a50*/  STG.E desc[UR16][R6.64+0x4], R9 ;  /* 0x0000040906007986 */ /* 0x0043f4000c101910 */
[----:B----4-:R1:W-:Y:S02]  /*6a60*/  @P0 STG.E desc[UR16][R6.64+0x8], R11 ;  /* 0x0000080b06000986 */ /* 0x0103e4000c101910 */
.L_x_122:
[----:B------:R-:W-:Y:S05]  /*6a70*/  BSYNC.RECONVERGENT B2 ;  /* 0x0000000000027941 */ /* 0x000fea0003800200 */
.L_x_121:
[----:B------:R-:W-:-:S04]  /*6a80*/  IADD3 R42, PT, PT, R42, 0x1, RZ ;  /* 0x000000012a2a7810 */ /* 0x000fc80007ffe0ff */
[----:B------:R-:W-:-:S13]  /*6a90*/  ISETP.NE.AND P0, PT, R42, R3, PT ;  /* 0x000000032a00720c */ /* 0x000fda0003f05270 */
[----:B------:R-:W-:Y:S05]  /*6aa0*/  @P0 BRA `(.L_x_135) ;  /* 0xfffffff400d00947 */ /* 0x000fea000383ffff */
[----:B------:R-:W-:Y:S05]  /*6ab0*/  BSYNC.RECONVERGENT B3 ;  /* 0x0000000000037941 */ /* 0x000fea0003800200 */
.L_x_120:
[----:B------:R-:W-:Y:S05]  /*6ac0*/  BRA `(.L_x_118) ;  /* 0x0000000000387947 */ /* 0x000fea0003800000 */
.L_x_119:
        /* <DEDUP_REMOVED lines=14> */
.L_x_118:
[----:B------:R-:W-:Y:S05]  /*6bb0*/  BSYNC.RECONVERGENT B4 ;  /* 0x0000000000047941 */ /* 0x000fea0003800200 */
.L_x_117:
[----:B-1----:R-:W1:Y:S02]  /*6bc0*/  LDC.64 R6, c[0x0][0x398] ;  /* 0x0000e600ff067b82 */ /* 0x002e640000000a00 */
[----:B-1----:R-:W-:-:S04]  /*6bd0*/  ISETP.GE.AND P0, PT, R44, R7, PT ;  /* 0x000000072c00720c */ /* 0x002fc80003f06270 */
[----:B------:R-:W-:-:S13]  /*6be0*/  ISETP.GE.OR P0, PT, R93, R6, P0 ;  /* 0x000000065d00720c */ /* 0x000fda0000706670 */
[----:B------:R-:W-:Y:S05]  /*6bf0*/  @P0 EXIT ;  /* 0x000000000000094d */ /* 0x000fea0003800000 */
[----:B--2---:R-:W-:-:S05]  /*6c00*/  IMAD.IADD R40, R7, 0x1, -R44 ;  /* 0x0000000107287824 */ /* 0x004fca00078e0a2c */
        /* <DEDUP_REMOVED lines=15> */
[----:B------:R-:W-:Y:S05]  /*6d00*/  @!P0 EXIT ;  /* 0x000000000000894d */ /* 0x000fea0003800000 */
[C---:B------:R-:W-:Y:S02]  /*6d10*/  LOP3.LUT R38, R45.reuse, 0x1c, RZ, 0xc0, !PT ;  /* 0x0000001c2d267812 */ /* 0x040fe400078ec0ff */
[----:B------:R-:W-:Y:S02]  /*6d20*/  LOP3.LUT R45, R45, 0x3, RZ, 0xc0, !PT ;  /* 0x000000032d2d7812 */ /* 0x000fe400078ec0ff */
[----:B-1----:R-:W-:Y:S01]  /*6d30*/  MOV R24, RZ ;  /* 0x000000ff00187202 */ /* 0x002fe20000000f00 */
[----:B------:R-:W-:-:S07]  /*6d40*/  IMAD.MOV R36, RZ, RZ, -R38 ;  /* 0x000000ffff247224 */ /* 0x000fce00078e0a26 */
.L_x_151:
[----:B------:R-:W-:Y:S01]  /*6d50*/  ISETP.GE.AND P0, PT, R40, 0x1, PT ;  /* 0x000000012800780c */ /* 0x000fe20003f06270 */
[----:B------:R-:W-:-:S12]  /*6d60*/  BSSY.RECONVERGENT B0, `(.L_x_137) ;  /* 0x0000089000007945 */ /* 0x000fd80003800200 */
[----:B-12---:R-:W-:Y:S05]  /*6d70*/  @!P0 BRA `(.L_x_138) ;  /* 0x00000008001c8947 */ /* 0x006fea0003800000 */
[----:B------:R-:W-:Y:S01]  /*6d80*/  ISETP.GE.AND P0, PT, R52, 0x4, PT ;  /* 0x000000043400780c */ /* 0x000fe20003f06270 */
[----:B------:R-:W-:Y:S01]  /*6d90*/  BSSY.RECONVERGENT B1, `(.L_x_139) ;  /* 0x0000071000017945 */ /* 0x000fe20003800200 */
[----:B------:R-:W-:Y:S01]  /*6da0*/  IMAD.SHL.U32 R37, R24, 0x10, RZ ;  /* 0x0000001018257824 */ /* 0x000fe200078e00ff */
[----:B------:R-:W-:Y:S01]  /*6db0*/  MOV R0, RZ ;  /* 0x000000ff00007202 */ /* 0x000fe20000000f00 */
[----:B------:R-:W-:-:S09]  /*6dc0*/  IMAD.IADD R39, R93, 0x1, R24 ;  /* 0x000000015d277824 */ /* 0x000fd200078e0218 */
[----:B------:R-:W-:Y:S05]  /*6dd0*/  @!P0 BRA `(.L_x_140) ;  /* 0x0000000400b08947 */ /* 0x000fea0003800000 */
[----:B------:R-:W1:Y:S01]  /*6de0*/  LDCU UR4, c[0x0][0x39c] ;  /* 0x00007380ff0477ac */ /* 0x000e620008000800 */
[----:B------:R-:W2:Y:S01]  /*6df0*/  LDC.64 R22, c[0x0][0x390] ;  /* 0x0000e400ff167b82 */ /* 0x000ea20000000a00 */
[----:B------:R-:W-:Y:S01]  /*6e00*/  IMAD.MOV R4, RZ, RZ, -R38 ;  /* 0x000000ffff047224 */ /* 0x000fe200078e0a26 */
[----:B------:R-:W-:Y:S01]  /*6e10*/  BSSY.RELIABLE B2, `(.L_x_141) ;  /* 0x0000058000027945 */ /* 0x000fe20003800100 */
[----:B------:R-:W-:Y:S02]  /*6e20*/  IMAD.MOV.U32 R26, RZ, RZ, R37 ;  /* 0x000000ffff1a7224 */ /* 0x000fe400078e0025 */
[----:B------:R-:W-:Y:S01]  /*6e30*/  IMAD.MOV.U32 R27, RZ, RZ, R36 ;  /* 0x000000ffff1b7224 */ /* 0x000fe200078e0024 */
[----:B------:R-:W-:Y:S01]  /*6e40*/  ISETP.GE.AND P0, PT, R4, RZ, PT ;  /* 0x000000ff0400720c */ /* 0x000fe20003f06270 */
[----:B-1----:R-:W-:-:S12]  /*6e50*/  IMAD R25, R39, UR4, R2 ;  /* 0x0000000427197c24 */ /* 0x002fd8000f8e0202 */
[----:B------:R-:W-:Y:S05]  /*6e60*/  @P0 BRA `(.L_x_142) ;  /* 0x0000000400480947 */ /* 0x000fea0003800000 */
[----:B------:R-:W-:Y:S01]  /*6e70*/  IADD3 R4, PT, PT, -R27, RZ, RZ ;  /* 0x000000ff1b047210 */ /* 0x000fe20007ffe1ff */
[----:B------:R-:W-:Y:S01]  /*6e80*/  BSSY.RECONVERGENT B3, `(.L_x_143) ;  /* 0x0000031000037945 */ /* 0x000fe20003800200 */
[----:B------:R-:W-:Y:S02]  /*6e90*/  PLOP3.LUT P0, PT, PT, PT, PT, 0x80, 0x8 ;  /* 0x000000000008781c */ /* 0x000fe40003f0f070 */
[----:B------:R-:W-:-:S13]  /*6ea0*/  ISETP.GT.AND P1, PT, R4, 0xc, PT ;  /* 0x0000000c0400780c */ /* 0x000fda0003f24270 */
[----:B------:R-:W-:Y:S05]  /*6eb0*/  @!P1 BRA `(.L_x_144) ;  /* 0x0000000000b49947 */ /* 0x000fea0003800000 */
[----:B------:R-:W1:Y:S01]  /*6ec0*/  LDC.64 R20, c[0x0][0x390] ;  /* 0x0000e400ff147b82 */ /* 0x000e620000000a00 */
[----:B------:R-:W-:Y:S01]  /*6ed0*/  BSSY.RECONVERGENT B4, `(.L_x_145) ;  /* 0x000002a000047945 */ /* 0x000fe20003800200 */
[----:B------:R-:W-:-:S13]  /*6ee0*/  PLOP3.LUT P0, PT, PT, PT, PT, 0x8, 0x80 ;  /* 0x000000000080781c */ /* 0x000fda0003f0e170 */
.L_x_146:
[C---:B------:R-:W-:Y:S01]  /*6ef0*/  VIADD R0, R26.reuse, 0x4 ;  /* 0x000000041a007836 */ /* 0x040fe20000000000 */
[C---:B-1----:R-:W-:Y:S01]  /*6f00*/  LEA R4, R26.reuse, UR24, 0x2 ;  /* 0x000000181a047c11 */ /* 0x042fe2000f8e10ff */
[C---:B---34-:R-:W-:Y:S02]  /*6f10*/  VIADD R12, R26.reuse, 0x8 ;  /* 0x000000081a0c7836 */ /* 0x058fe40000000000 */
[----:B------:R-:W-:Y:S01]  /*6f20*/  VIADD R13, R26, 0xc ;  /* 0x0000000c1a0d7836 */ /* 0x000fe20000000000 */
[----:B------:R-:W-:Y:S02]  /*6f30*/  LEA R0, R0, UR24, 0x2 ;  /* 0x0000001800007c11 */ /* 0x000fe4000f8e10ff */
[----:B------:R-:W-:Y:S01]  /*6f40*/  LEA R16, R12, UR24, 0x2 ;  /* 0x000000180c107c11 */ /* 0x000fe2000f8e10ff */
[----:B------:R-:W3:Y:S01]  /*6f50*/  LDL.128 R4, [R4] ;  /* 0x0000000004047983 */ /* 0x000ee20000100c00 */
[----:B------:R-:W-:-:S03]  /*6f60*/  LEA R18, R13, UR24, 0x2 ;  /* 0x000000180d127c11 */ /* 0x000fc6000f8e10ff */
[----:B------:R-:W4:Y:S04]  /*6f70*/  LDL.128 R8, [R0] ;  /* 0x0000000000087983 */ /* 0x000f280000100c00 */
[----:B------:R5:W2:Y:S04]  /*6f80*/  LDL.128 R28, [R16] ;  /* 0x00000000101c7983 */ /* 0x000aa80000100c00 */
[----:B------:R5:W2:Y:S01]  /*6f90*/  LDL.128 R32, [R18] ;  /* 0x0000000012207983 */ /* 0x000aa20000100c00 */
[C---:B------:R-:W-:Y:S01]  /*6fa0*/  IADD3 R13, PT, PT, R25.reuse, 0x30, RZ ;  /* 0x00000030190d7810 */ /* 0x040fe20007ffe0ff */
[----:B------:R-:W-:Y:S01]  /*6fb0*/  VIADD R15, R25, 0x34 ;  /* 0x00000034190f7836 */ /* 0x000fe20000000000 */
[----:B------:R-:W-:Y:S01]  /*6fc0*/  IADD3 R27, PT, PT, R27, 0x10, RZ ;  /* 0x000000101b1b7810 */ /* 0x000fe20007ffe0ff */
[----:B------:R-:W-:-:S02]  /*6fd0*/  VIADD R17, R25, 0x38 ;  /* 0x0000003819117836 */ /* 0x000fc40000000000 */
[----:B------:R-:W-:Y:S01]  /*6fe0*/  VIADD R19, R25, 0x3c ;  /* 0x0000003c19137836 */ /* 0x000fe20000000000 */
[----:B------:R-:W-:Y:S01]  /*6ff0*/  ISETP.GE.AND P1, PT, R27, -0xc, PT ;  /* 0xfffffff41b00780c */ /* 0x000fe20003f26270 */
[----:B-1----:R-:W-:-:S04]  /*7000*/  IMAD.WIDE R12, R13, 0x4, R20 ;  /* 0x000000040d0c7825 */ /* 0x002fc800078e0214 */
[----:B------:R-:W-:-:S04]  /*7010*/  IMAD.WIDE R14, R15, 0x4, R20 ;  /* 0x000000040f0e7825 */ /* 0x000fc800078e0214 */
[----:B-----5:R-:W-:-:S04]  /*7020*/  IMAD.WIDE R16, R17, 0x4, R20 ;  /* 0x0000000411107825 */ /* 0x020fc800078e0214 */
[----:B------:R-:W-:-:S04]  /*7030*/  IMAD.WIDE R18, R19, 0x4, R20 ;  /* 0x0000000413127825 */ /* 0x000fc800078e0214 */
[----:B------:R-:W-:Y:S02]  /*7040*/  VIADD R25, R25, 0x10 ;  /* 0x0000001019197836 */ /* 0x000fe40000000000 */
[----:B------:R-:W-:Y:S01]  /*7050*/  VIADD R26, R26, 0x10 ;  /* 0x000000101a1a7836 */ /* 0x000fe20000000000 */
        /* <DEDUP_REMOVED lines=8> */
[----:B--2---:R1:W-:Y:S04]  /*70e0*/  STG.E desc[UR16][R16.64], R28 ;  /* 0x0000001c10007986 */ /* 0x0043e8000c101910 */
        /* <DEDUP_REMOVED lines=9> */
.L_x_145:
[----:B------:R-:W-:-:S07]  /*7180*/  IMAD.MOV.U32 R0, RZ, RZ, R38 ;  /* 0x000000ffff007224 */ /* 0x000fce00078e0026 */
.L_x_144:
[----:B------:R-:W-:Y:S05]  /*7190*/  BSYNC.RECONVERGENT B3 ;  /* 0x0000000000037941 */ /* 0x000fea0003800200 */
.L_x_143:
[----:B-1----:R-:W-:Y:S01]  /*71a0*/  IADD3 R4, PT, PT, -R27, RZ, RZ ;  /* 0x000000ff1b047210 */ /* 0x002fe20007ffe1ff */
[----:B------:R-:W-:Y:S03]  /*71b0*/  BSSY.RECONVERGENT B3, `(.L_x_147) ;  /* 0x000001a000037945 */ /* 0x000fe60003800200 */
[----:B------:R-:W-:-:S13]  /*71c0*/  ISETP.GT.AND P1, PT, R4, 0x4, PT ;  /* 0x000000040400780c */ /* 0x000fda0003f24270 */
[----:B------:R-:W-:Y:S05]  /*71d0*/  @!P1 BRA `(.L_x_148) ;  /* 0x00000000005c9947 */ /* 0x000fea0003800000 */
[C---:B------:R-:W-:Y:S01]  /*71e0*/  VIADD R4, R26.reuse, 0x4 ;  /* 0x000000041a047836 */ /* 0x040fe20000000000 */
[----:B------:R-:W-:Y:S01]  /*71f0*/  LEA R0, R26, UR24, 0x2 ;  /* 0x000000181a007c11 */ /* 0x000fe2000f8e10ff */
[----:B------:R-:W1:Y:S03]  /*7200*/  LDC.64 R6, c[0x0][0x390] ;  /* 0x0000e400ff067b82 */ /* 0x000e660000000a00 */
[----:B---34-:R-:W-:Y:S01]  /*7210*/  LEA R12, R4, UR24, 0x2 ;  /* 0x00000018040c7c11 */ /* 0x018fe2000f8e10ff */
[----:B------:R3:W4:Y:S05]  /*7220*/  LDL.128 R8, [R0] ;  /* 0x0000000000087983 */ /* 0x00072a0000100c00 */
[----:B------:R-:W5:Y:S01]  /*7230*/  LDL.128 R12, [R12] ;  /* 0x000000000c0c7983 */ /* 0x000f620000100c00 */
[C---:B------:R-:W-:Y:S01]  /*7240*/  VIADD R5, R25.reuse, 0x30 ;  /* 0x0000003019057836 */ /* 0x040fe20000000000 */
[----:B------:R-:W-:Y:S01]  /*7250*/  PLOP3.LUT P0, PT, PT, PT, PT, 0x8, 0x80 ;  /* 0x000000000080781c */ /* 0x000fe20003f0e170 */
[----:B------:R-:W-:Y:S01]  /*7260*/  VIADD R17, R25, 0x34 ;  /* 0x0000003419117836 */ /* 0x000fe20000000000 */
[----:B------:R-:W-:Y:S01]  /*7270*/  IADD3 R27, PT, PT, R27, 0x8, RZ ;  /* 0x000000081b1b7810 */ /* 0x000fe20007ffe0ff */
[----:B---3--:R-:W-:-:S02]  /*7280*/  IMAD.MOV.U32 R0, RZ, RZ, R38 ;  /* 0x000000ffff007224 */ /* 0x008fc400078e0026 */
[----:B------:R-:W-:Y:S02]  /*7290*/  VIADD R25, R25, 0x8 ;  /* 0x0000000819197836 */ /* 0x000fe40000000000 */
[----:B------:R-:W-:Y:S02]  /*72a0*/  VIADD R26, R26, 0x8 ;  /* 0x000000081a1a7836 */ /* 0x000fe40000000000 */
[----:B-1----:R-:W-:-:S04]  /*72b0*/  IMAD.WIDE R4, R5, 0x4, R6 ;  /* 0x0000000405047825 */ /* 0x002fc800078e0206 */
        /* <DEDUP_REMOVED lines=9> */
.L_x_148:
[----:B------:R-:W-:Y:S05]  /*7350*/  BSYNC.RECONVERGENT B3 ;  /* 0x0000000000037941 */ /* 0x000fea0003800200 */
.L_x_147:
[----:B------:R-:W-:-:S13]  /*7360*/  ISETP.NE.OR P0, PT, R27, RZ, P0 ;  /* 0x000000ff1b00720c */ /* 0x000fda0000705670 */
[----:B------:R-:W-:Y:S05]  /*7370*/  @!P0 BREAK.RELIABLE B2 ;  /* 0x0000000000028942 */ /* 0x000fea0003800100 */
[----:B------:R-:W-:Y:S05]  /*7380*/  @!P0 BRA `(.L_x_140) ;  /* 0x0000000000448947 */ /* 0x000fea0003800000 */
.L_x_142:
[----:B------:R-:W-:Y:S05]  /*7390*/  BSYNC.RELIABLE B2 ;  /* 0x0000000000027941 */ /* 0x000fea0003800100 */
.L_x_141:
[----:B------:R-:W-:Y:S01]  /*73a0*/  BSSY.RECONVERGENT B2, `(.L_x_149) ;  /* 0x000000e000027945 */ /* 0x000fe20003800200 */
.L_x_150:
[----:B-1--4-:R-:W-:-:S06]  /*73b0*/  LEA R8, R26, UR24, 0x2 ;  /* 0x000000181a087c11 */ /* 0x012fcc000f8e10ff */
[----:B------:R-:W4:Y:S01]  /*73c0*/  LDL.128 R8, [R8] ;  /* 0x0000000008087983 */ /* 0x000f220000100c00 */
[----:B------:R-:W-:Y:S01]  /*73d0*/  IADD3 R5, PT, PT, R25, 0x30, RZ ;  /* 0x0000003019057810 */ /* 0x000fe20007ffe0ff */
[----:B------:R-:W-:Y:S02]  /*73e0*/  VIADD R27, R27, 0x4 ;  /* 0x000000041b1b7836 */ /* 0x000fe40000000000 */
[----:B------:R-:W-:Y:S02]  /*73f0*/  VIADD R25, R25, 0x4 ;  /* 0x0000000419197836 */ /* 0x000fe40000000000 */
[----:B--2---:R-:W-:Y:S01]  /*7400*/  IMAD.WIDE R4, R5, 0x4, R22 ;  /* 0x0000000405047825 */ /* 0x004fe200078e0216 */
[----:B------:R-:W-:-:S03]  /*7410*/  ISETP.NE.AND P0, PT, R27, RZ, PT ;  /* 0x000000ff1b00720c */ /* 0x000fc60003f05270 */
[----:B------:R-:W-:Y:S01]  /*7420*/  VIADD R26, R26, 0x4 ;  /* 0x000000041a1a7836 */ /* 0x000fe20000000000 */
[----:B----4-:R1:W-:Y:S04]  /*7430*/  STG.E desc[UR16][R4.64], R8 ;  /* 0x0000000804007986 */ /* 0x0103e8000c101910 */
[----:B------:R1:W-:Y:S04]  /*7440*/  STG.E desc[UR16][R4.64+0x4], R9 ;  /* 0x0000040904007986 */ /* 0x0003e8000c101910 */
[----:B------:R1:W-:Y:S04]  /*7450*/  STG.E desc[UR16][R4.64+0x8], R10 ;  /* 0x0000080a04007986 */ /* 0x0003e8000c101910 */
[----:B------:R1:W-:Y:S01]  /*7460*/  STG.E desc[UR16][R4.64+0xc], R11 ;  /* 0x00000c0b04007986 */ /* 0x0003e2000c101910 */
[----:B------:R-:W-:Y:S05]  /*7470*/  @P0 BRA `(.L_x_150) ;  /* 0xfffffffc00cc0947 */ /* 0x000fea000383ffff */
[----:B------:R-:W-:Y:S05]  /*7480*/  BSYNC.RECONVERGENT B2 ;  /* 0x0000000000027941 */ /* 0x000fea0003800200 */
.L_x_149:
[----:B------:R-:W-:-:S07]  /*7490*/  MOV R0, R38 ;  /* 0x0000002600007202 */ /* 0x000fce0000000f00 */
.L_x_140:
[----:B------:R-:W-:Y:S05]  /*74a0*/  BSYNC.RECONVERGENT B1 ;  /* 0x0000000000017941 */ /* 0x000fea0003800200 */
.L_x_139:
[----:B------:R-:W-:-:S13]  /*74b0*/  ISETP.NE.AND P0, PT, R45, RZ, PT ;  /* 0x000000ff2d00720c */ /* 0x000fda0003f05270 */
[----:B------:R-:W-:Y:S05]  /*74c0*/  @!P0 BRA `(.L_x_138) ;  /* 0x0000000000488947 */ /* 0x000fea0003800000 */
[----:B-1----:R-:W-:Y:S01]  /*74d0*/  IMAD.IADD R4, R37, 0x1, R0 ;  /* 0x0000000125047824 */ /* 0x002fe200078e0200 */
[----:B------:R-:W4:Y:S04]  /*74e0*/  LDCU UR4, c[0x0][0x39c] ;  /* 0x00007380ff0477ac */ /* 0x000f280008000800 */
[----:B------:R-:W-:Y:S02]  /*74f0*/  LEA R6, R4, UR24, 0x2 ;  /* 0x0000001804067c11 */ /* 0x000fe4000f8e10ff */
[----:B------:R-:W1:Y:S03]  /*7500*/  LDC.64 R4, c[0x0][0x390] ;  /* 0x0000e400ff047b82 */ /* 0x000e660000000a00 */
[----:B------:R-:W5:Y:S01]  /*7510*/  LDL R7, [R6] ;  /* 0x0000000006077983 */ /* 0x000f620000100800 */
[----:B------:R-:W-:Y:S01]  /*7520*/  ISETP.NE.AND P0, PT, R45, 0x1, PT ;  /* 0x000000012d00780c */ /* 0x000fe20003f05270 */
[----:B----4-:R-:W-:-:S04]  /*7530*/  IMAD R9, R39, UR4, R44 ;  /* 0x0000000427097c24 */ /* 0x010fc8000f8e022c */
[----:B------:R-:W-:-:S04]  /*7540*/  IMAD.IADD R9, R9, 0x1, R0 ;  /* 0x0000000109097824 */ /* 0x000fc800078e0200 */
[----:B-1----:R-:W-:-:S05]  /*7550*/  IMAD.WIDE R4, R9, 0x4, R4 ;  /* 0x0000000409047825 */ /* 0x002fca00078e0204 */
[----:B-----5:R1:W-:Y:S01]  /*7560*/  STG.E desc[UR16][R4.64], R7 ;  /* 0x0000000704007986 */ /* 0x0203e2000c101910 */
[----:B------:R-:W-:Y:S05]  /*7570*/  @!P0 BRA `(.L_x_138) ;  /* 0x00000000001c8947 */ /* 0x000fea0003800000 */
[----:B------:R-:W-:-:S05]  /*7580*/  IMAD.IADD R0, R37, 0x1, R0 ;  /* 0x0000000125007824 */ /* 0x000fca00078e0200 */
[----:B------:R-:W-:-:S05]  /*7590*/  LEA R0, R0, R1, 0x2 ;  /* 0x0000000100007211 */ /* 0x000fca00078e10ff */
[----:B-1----:R-:W4:Y:S04]  /*75a0*/  LDL R7, [R0+0x4] ;  /* 0x0000040000077983 */ /* 0x002f280000100800 */
[----:B------:R-:W5:Y:S01]  /*75b0*/  LDL R9, [R0+0x8] ;  /* 0x0000080000097983 */ /* 0x000f620000100800 */
[----:B------:R-:W-:-:S03]  /*75c0*/  ISETP.NE.AND P0, PT, R45, 0x2, PT ;  /* 0x000000022d00780c */ /* 0x000fc60003f05270 */
[----:B----4-:R1:W-:Y:S10]  /*75d0*/  STG.E desc[UR16][R4.64+0x4], R7 ;  /* 0x0000040704007986 */ /* 0x0103f4000c101910 */
[----:B-----5:R1:W-:Y:S02]  /*75e0*/  @P0 STG.E desc[UR16][R4.64+0x8], R9 ;  /* 0x0000080904000986 */ /* 0x0203e4000c101910 */
.L_x_138:
[----:B------:R-:W-:Y:S05]  /*75f0*/  BSYNC.RECONVERGENT B0 ;  /* 0x0000000000007941 */ /* 0x000fea0003800200 */
.L_x_137:
[----:B------:R-:W-:Y:S05]  /*7600*/  WARPSYNC.ALL ;  /* 0x0000000000007948 */ /* 0x000fea0003800000 */
[----:B------:R-:W-:-:S05]  /*7610*/  VIADD R24, R24, 0x1 ;  /* 0x0000000118187836 */ /* 0x000fca0000000000 */
[----:B------:R-:W-:-:S13]  /*7620*/  ISETP.NE.AND P0, PT, R24, R3, PT ;  /* 0x000000031800720c */ /* 0x000fda0003f05270 */
[----:B------:R-:W-:Y:S05]  /*7630*/  @!P0 EXIT ;  /* 0x000000000000894d */ /* 0x000fea0003800000 */
[----:B------:R-:W-:Y:S05]  /*7640*/  BRA `(.L_x_151) ;  /* 0xfffffff400c07947 */ /* 0x000fea000383ffff */
.L_x_136:
[----:B------:R-:W1:Y:S01]  /*7650*/  S2R R0, SR_LANEID ;  /* 0x0000000000007919 */ /* 0x000e620000000000 */
[----:B----4-:R-:W-:Y:S01]  /*7660*/  SHF.R.U32.HI R9, RZ, 0x1, R7 ;  /* 0x00000001ff097819 */ /* 0x010fe20000011607 */
        /* <DEDUP_REMOVED lines=8> */
[----:B------:R-:W-:Y:S04]  /*76f0*/  ST.E.64 desc[UR16][R4.64+0xc0], R28 ;  /* 0x0000c01c04007985 */ /* 0x000fe8000c101b10 */
[----:B------:R-:W-:Y:S04]  /*7700*/  ST.E.64 desc[UR16][R2.64+0xc0], R30 ;  /* 0x0000c01e02007985 */ /* 0x000fe8000c101b10 */
[----:B------:R-:W-:Y:S04]  /*7710*/  ST.E.64 desc[UR16][R4.64+0xe0], R24 ;  /* 0x0000e01804007985 */ /* 0x000fe8000c101b10 */
[----:B------:R-:W-:Y:S01]  /*7720*/  ST.E.64 desc[UR16][R2.64+0xe0], R26 ;  /* 0x0000e01a02007985 */ /* 0x000fe2000c101b10 */
[----:B------:R-:W-:Y:S05]  /*7730*/  EXIT ;  /* 0x000000000000794d */ /* 0x000fea0003800000 */
.L_x_152:
[----:B------:R-:W-:-:S00]  /*7740*/  BRA `(.L_x_152) ;  /* 0xfffffffc00fc7947 */ /* 0x000fc0000383ffff */
[----:B------:R-:W-:-:S00]  /*7750*/  NOP ;  /* 0x0000000000007918 */ /* 0x000fc00000000000 */
        /* <DEDUP_REMOVED lines=10> */
.L_x_153:


//--------------------- .nv.shared._ZN8pygpukit3ops4tf3217sgemm_tf32_kernelEPKfS3_Pfiii --------------------------
	.section	.nv.shared._ZN8pygpukit3ops4tf3217sgemm_tf32_kernelEPKfS3_Pfiii,"aw",@nobits
	.sectionflags	@""
	.align	4
.nv.shared._ZN8pygpukit3ops4tf3217sgemm_tf32_kernelEPKfS3_Pfiii:
	.zero		33792


//--------------------- .nv.shared.reserved.0     --------------------------
	.section	.nv.shared.reserved.0,"aw",@nobits
	.weak		__nv_reservedSMEM_offset_0_alias
	.size		__nv_reservedSMEM_offset_0_alias, 0, 64
	.other		__nv_reservedSMEM_offset_0_alias,@"STO_CUDA_RESERVED_SHARED STV_DEFAULT"
__nv_reservedSMEM_offset_0_alias:
	.zero		0
	.zero		64


//--------------------- .nv.constant0._ZN8pygpukit3ops4tf3217sgemm_tf32_kernelEPKfS3_Pfiii --------------------------
	.section	.nv.constant0._ZN8pygpukit3ops4tf3217sgemm_tf32_kernelEPKfS3_Pfiii,"a",@progbits
	.sectionflags	@""
	.align	4
.nv.constant0._ZN8pygpukit3ops4tf3217sgemm_tf32_kernelEPKfS3_Pfiii:
	.zero		932


//--------------------- SYMBOLS --------------------------

	.type		.nv.reservedSmem.offset0,@object
	.size		.nv.reservedSmem.offset0,0x4
	.type		.nv.reservedSmem.cap,@object
	.size		.nv.reservedSmem.cap,0x4
